







.version 7.0
.target sm_61
.address_size 64



.visible .entry _Z17larger_sad_calc_8Ptii(
.param .u64 _Z17larger_sad_calc_8Ptii_param_0,
.param .u32 _Z17larger_sad_calc_8Ptii_param_1,
.param .u32 _Z17larger_sad_calc_8Ptii_param_2
)
{
.reg .pred %p<8>;
.reg .b32 %r<122>;
.reg .b64 %rd<50>;


ld.param.u64 %rd17, [_Z17larger_sad_calc_8Ptii_param_0];
ld.param.u32 %r26, [_Z17larger_sad_calc_8Ptii_param_1];
ld.param.u32 %r27, [_Z17larger_sad_calc_8Ptii_param_2];
cvta.to.global.u64 %rd1, %rd17;
mov.u32 %r28, %tid.y;
and.b32 %r1, %r28, 1;
shr.u32 %r2, %r28, 1;
mov.u32 %r29, %ctaid.y;
mul24.lo.s32 %r3, %r29, %r26;
mov.u32 %r4, %ctaid.x;
add.s32 %r5, %r3, %r4;
mul24.lo.s32 %r6, %r26, %r27;
mov.u32 %r30, 25;
mul24.lo.s32 %r7, %r6, %r30;
shl.b32 %r31, %r2, 3;
shl.b32 %r32, %r1, 1;
add.s32 %r8, %r31, %r32;
add.s32 %r33, %r8, %r7;
mul.lo.s32 %r34, %r5, 17536;
mad.lo.s32 %r9, %r33, 1096, %r34;
shl.b32 %r10, %r2, 2;
add.s32 %r11, %r10, %r32;
mad.lo.s32 %r35, %r6, 17, %r11;
mul.lo.s32 %r12, %r35, 1096;
mul.lo.s32 %r13, %r5, 8768;
setp.gt.u32	%p1, %r28, 199;
@%p1 bra BB0_2;

add.s32 %r36, %r10, %r1;
mad.lo.s32 %r37, %r6, 9, %r36;
mad.lo.s32 %r38, %r37, 1096, %r13;
mul.wide.s32 %rd18, %r38, 2;
add.s64 %rd46, %rd1, %rd18;
shl.b32 %r39, %r2, 1;
add.s32 %r40, %r39, %r1;
mad.lo.s32 %r41, %r6, 5, %r40;
mul.lo.s32 %r42, %r5, 4384;
mad.lo.s32 %r43, %r41, 1096, %r42;
mul.wide.s32 %rd19, %r43, 2;
add.s64 %rd47, %rd1, %rd19;

BB0_2:
add.s32 %r14, %r12, %r13;
mov.u32 %r15, %tid.x;
setp.gt.s32	%p2, %r15, 544;
@%p2 bra BB0_12;

mov.u32 %r44, 544;
sub.s32 %r45, %r44, %r15;
shr.u32 %r46, %r45, 5;
add.s32 %r16, %r46, 1;
and.b32 %r17, %r16, 3;
setp.eq.s32	%p3, %r17, 0;
@%p3 bra BB0_9;

mul.wide.s32 %rd20, %r9, 2;
add.s64 %rd6, %rd1, %rd20;
mul.wide.s32 %rd21, %r14, 2;
add.s64 %rd7, %rd1, %rd21;
setp.eq.s32	%p4, %r17, 1;
@%p4 bra BB0_8;

setp.eq.s32	%p5, %r17, 2;
@%p5 bra BB0_7;

mul.wide.s32 %rd22, %r15, 4;
add.s64 %rd23, %rd6, %rd22;
ld.global.u32 %r47, [%rd23+2192];
ld.global.u32 %r48, [%rd23+10960];
ld.global.u32 %r49, [%rd23+8768];
ld.global.u32 %r50, [%rd23];
add.s32 %r51, %r49, %r50;
add.s64 %rd24, %rd7, %rd22;
st.global.u32 [%rd24], %r51;
add.s32 %r52, %r48, %r47;
st.global.u32 [%rd24+2192], %r52;
add.s32 %r53, %r47, %r50;
add.s64 %rd25, %rd46, %rd22;
st.global.u32 [%rd25], %r53;
add.s32 %r54, %r48, %r49;
st.global.u32 [%rd25+4384], %r54;
add.s32 %r55, %r54, %r53;
add.s64 %rd26, %rd47, %rd22;
st.global.u32 [%rd26], %r55;
add.s32 %r15, %r15, 32;

BB0_7:
mul.wide.s32 %rd27, %r15, 4;
add.s64 %rd28, %rd6, %rd27;
ld.global.u32 %r56, [%rd28+2192];
ld.global.u32 %r57, [%rd28+10960];
ld.global.u32 %r58, [%rd28+8768];
ld.global.u32 %r59, [%rd28];
add.s32 %r60, %r58, %r59;
add.s64 %rd29, %rd7, %rd27;
st.global.u32 [%rd29], %r60;
add.s32 %r61, %r57, %r56;
st.global.u32 [%rd29+2192], %r61;
add.s32 %r62, %r56, %r59;
add.s64 %rd30, %rd46, %rd27;
st.global.u32 [%rd30], %r62;
add.s32 %r63, %r57, %r58;
st.global.u32 [%rd30+4384], %r63;
add.s32 %r64, %r63, %r62;
add.s64 %rd31, %rd47, %rd27;
st.global.u32 [%rd31], %r64;
add.s32 %r15, %r15, 32;

BB0_8:
mul.wide.s32 %rd32, %r15, 4;
add.s64 %rd33, %rd6, %rd32;
ld.global.u32 %r65, [%rd33+2192];
ld.global.u32 %r66, [%rd33+10960];
ld.global.u32 %r67, [%rd33+8768];
ld.global.u32 %r68, [%rd33];
add.s32 %r69, %r67, %r68;
add.s64 %rd34, %rd7, %rd32;
st.global.u32 [%rd34], %r69;
add.s32 %r70, %r66, %r65;
st.global.u32 [%rd34+2192], %r70;
add.s32 %r71, %r65, %r68;
add.s64 %rd35, %rd46, %rd32;
st.global.u32 [%rd35], %r71;
add.s32 %r72, %r66, %r67;
st.global.u32 [%rd35+4384], %r72;
add.s32 %r73, %r72, %r71;
add.s64 %rd36, %rd47, %rd32;
st.global.u32 [%rd36], %r73;
add.s32 %r15, %r15, 32;

BB0_9:
setp.lt.u32	%p6, %r16, 4;
@%p6 bra BB0_12;

mul.wide.s32 %rd49, %r15, 4;
shl.b32 %r74, %r15, 1;
mul.wide.s32 %rd37, %r74, 2;
add.s64 %rd48, %rd1, %rd37;
mul.wide.s32 %rd38, %r34, 2;
mul.lo.s32 %r78, %r33, 1096;
mul.wide.s32 %rd39, %r78, 2;
mul.wide.s32 %rd40, %r13, 2;
mul.wide.s32 %rd41, %r12, 2;
add.s64 %rd10, %rd41, %rd40;
add.s64 %rd11, %rd39, %rd38;

BB0_11:
add.s64 %rd42, %rd48, %rd11;
ld.global.u32 %r82, [%rd42+2192];
ld.global.u32 %r83, [%rd42+10960];
ld.global.u32 %r84, [%rd42+8768];
ld.global.u32 %r85, [%rd42];
add.s32 %r86, %r84, %r85;
add.s64 %rd43, %rd48, %rd10;
st.global.u32 [%rd43], %r86;
add.s32 %r87, %r83, %r82;
st.global.u32 [%rd43+2192], %r87;
add.s32 %r88, %r82, %r85;
add.s64 %rd44, %rd46, %rd49;
st.global.u32 [%rd44], %r88;
add.s32 %r89, %r83, %r84;
st.global.u32 [%rd44+4384], %r89;
add.s32 %r90, %r89, %r88;
add.s64 %rd45, %rd47, %rd49;
st.global.u32 [%rd45], %r90;
ld.global.u32 %r91, [%rd42+2320];
ld.global.u32 %r92, [%rd42+11088];
ld.global.u32 %r93, [%rd42+8896];
ld.global.u32 %r94, [%rd42+128];
add.s32 %r95, %r93, %r94;
st.global.u32 [%rd43+128], %r95;
add.s32 %r96, %r92, %r91;
st.global.u32 [%rd43+2320], %r96;
add.s32 %r97, %r91, %r94;
st.global.u32 [%rd44+128], %r97;
add.s32 %r98, %r92, %r93;
st.global.u32 [%rd44+4512], %r98;
add.s32 %r99, %r98, %r97;
st.global.u32 [%rd45+128], %r99;
ld.global.u32 %r100, [%rd42+2448];
ld.global.u32 %r101, [%rd42+11216];
ld.global.u32 %r102, [%rd42+9024];
ld.global.u32 %r103, [%rd42+256];
add.s32 %r104, %r102, %r103;
st.global.u32 [%rd43+256], %r104;
add.s32 %r105, %r101, %r100;
st.global.u32 [%rd43+2448], %r105;
add.s32 %r106, %r100, %r103;
st.global.u32 [%rd44+256], %r106;
add.s32 %r107, %r101, %r102;
st.global.u32 [%rd44+4640], %r107;
add.s32 %r108, %r107, %r106;
st.global.u32 [%rd45+256], %r108;
ld.global.u32 %r109, [%rd42+2576];
ld.global.u32 %r110, [%rd42+11344];
ld.global.u32 %r111, [%rd42+9152];
ld.global.u32 %r112, [%rd42+384];
add.s32 %r113, %r111, %r112;
st.global.u32 [%rd43+384], %r113;
add.s32 %r114, %r110, %r109;
st.global.u32 [%rd43+2576], %r114;
add.s32 %r115, %r109, %r112;
st.global.u32 [%rd44+384], %r115;
add.s32 %r116, %r110, %r111;
st.global.u32 [%rd44+4768], %r116;
add.s32 %r117, %r116, %r115;
st.global.u32 [%rd45+384], %r117;
add.s64 %rd49, %rd49, 512;
add.s64 %rd48, %rd48, 512;
add.s32 %r15, %r15, 128;
setp.lt.s32	%p7, %r15, 545;
@%p7 bra BB0_11;

BB0_12:
ret;
}


.visible .entry _Z18larger_sad_calc_16Ptii(
.param .u64 _Z18larger_sad_calc_16Ptii_param_0,
.param .u32 _Z18larger_sad_calc_16Ptii_param_1,
.param .u32 _Z18larger_sad_calc_16Ptii_param_2
)
{
.reg .pred %p<7>;
.reg .b32 %r<160>;
.reg .b64 %rd<60>;


ld.param.u64 %rd6, [_Z18larger_sad_calc_16Ptii_param_0];
ld.param.u32 %r12, [_Z18larger_sad_calc_16Ptii_param_1];
ld.param.u32 %r13, [_Z18larger_sad_calc_16Ptii_param_2];
cvta.to.global.u64 %rd7, %rd6;
mul24.lo.s32 %r14, %r12, %r13;
mul.lo.s32 %r15, %r14, 1096;
mov.u32 %r16, %ctaid.y;
mul24.lo.s32 %r17, %r16, %r12;
mov.u32 %r18, %ctaid.x;
add.s32 %r19, %r17, %r18;
add.s32 %r20, %r19, %r14;
mad.lo.s32 %r21, %r20, 4384, %r15;
mul.wide.s32 %rd8, %r21, 2;
add.s64 %rd1, %rd7, %rd8;
mov.u32 %r159, %tid.x;
setp.gt.s32	%p1, %r159, 544;
@%p1 bra BB1_10;

mov.u32 %r23, 544;
sub.s32 %r24, %r23, %r159;
shr.u32 %r25, %r24, 5;
add.s32 %r26, %r25, 1;
and.b32 %r27, %r26, 3;
setp.eq.s32	%p2, %r27, 0;
@%p2 bra BB1_7;

mov.u32 %r157, %tid.x;
sub.s32 %r29, %r23, %r157;
shr.u32 %r30, %r29, 5;
add.s32 %r31, %r30, 1;
and.b32 %r32, %r31, 3;
setp.eq.s32	%p3, %r32, 1;
@%p3 bra BB1_6;

mov.u32 %r156, %tid.x;
sub.s32 %r34, %r23, %r156;
shr.u32 %r35, %r34, 5;
add.s32 %r36, %r35, 1;
and.b32 %r37, %r36, 3;
setp.eq.s32	%p4, %r37, 2;
@%p4 bra BB1_5;

mul.lo.s32 %r42, %r19, 1096;
mul.wide.s32 %rd10, %r42, 2;
add.s64 %rd11, %rd7, %rd10;
mad.lo.s32 %r45, %r19, 2192, %r15;
mul.wide.s32 %rd12, %r45, 2;
add.s64 %rd13, %rd7, %rd12;
mad.lo.s32 %r47, %r20, 2192, %r15;
mul.wide.s32 %rd14, %r47, 2;
add.s64 %rd15, %rd7, %rd14;
mov.u32 %r48, %tid.x;
mul.wide.s32 %rd16, %r48, 4;
add.s64 %rd17, %rd1, %rd16;
ld.global.u32 %r49, [%rd17+2192];
ld.global.u32 %r50, [%rd17+6576];
ld.global.u32 %r51, [%rd17+4384];
ld.global.u32 %r52, [%rd17];
add.s32 %r53, %r51, %r52;
add.s64 %rd18, %rd15, %rd16;
st.global.u32 [%rd18], %r53;
add.s32 %r54, %r50, %r49;
st.global.u32 [%rd18+2192], %r54;
add.s32 %r55, %r49, %r52;
add.s64 %rd19, %rd13, %rd16;
st.global.u32 [%rd19], %r55;
add.s32 %r56, %r50, %r51;
st.global.u32 [%rd19+2192], %r56;
add.s32 %r57, %r56, %r55;
add.s64 %rd20, %rd11, %rd16;
st.global.u32 [%rd20], %r57;
add.s32 %r156, %r48, 32;

BB1_5:
mul.lo.s32 %r62, %r19, 1096;
mul.wide.s32 %rd22, %r62, 2;
add.s64 %rd23, %rd7, %rd22;
mad.lo.s32 %r65, %r19, 2192, %r15;
mul.wide.s32 %rd24, %r65, 2;
add.s64 %rd25, %rd7, %rd24;
mad.lo.s32 %r67, %r20, 2192, %r15;
mul.wide.s32 %rd26, %r67, 2;
add.s64 %rd27, %rd7, %rd26;
mul.wide.s32 %rd28, %r156, 4;
add.s64 %rd29, %rd1, %rd28;
ld.global.u32 %r68, [%rd29+2192];
ld.global.u32 %r69, [%rd29+6576];
ld.global.u32 %r70, [%rd29+4384];
ld.global.u32 %r71, [%rd29];
add.s32 %r72, %r70, %r71;
add.s64 %rd30, %rd27, %rd28;
st.global.u32 [%rd30], %r72;
add.s32 %r73, %r69, %r68;
st.global.u32 [%rd30+2192], %r73;
add.s32 %r74, %r68, %r71;
add.s64 %rd31, %rd25, %rd28;
st.global.u32 [%rd31], %r74;
add.s32 %r75, %r69, %r70;
st.global.u32 [%rd31+2192], %r75;
add.s32 %r76, %r75, %r74;
add.s64 %rd32, %rd23, %rd28;
st.global.u32 [%rd32], %r76;
add.s32 %r157, %r156, 32;

BB1_6:
mul.lo.s32 %r81, %r19, 1096;
mul.wide.s32 %rd34, %r81, 2;
add.s64 %rd35, %rd7, %rd34;
mad.lo.s32 %r84, %r19, 2192, %r15;
mul.wide.s32 %rd36, %r84, 2;
add.s64 %rd37, %rd7, %rd36;
mad.lo.s32 %r86, %r20, 2192, %r15;
mul.wide.s32 %rd38, %r86, 2;
add.s64 %rd39, %rd7, %rd38;
mul.wide.s32 %rd40, %r157, 4;
add.s64 %rd41, %rd1, %rd40;
ld.global.u32 %r87, [%rd41+2192];
ld.global.u32 %r88, [%rd41+6576];
ld.global.u32 %r89, [%rd41+4384];
ld.global.u32 %r90, [%rd41];
add.s32 %r91, %r89, %r90;
add.s64 %rd42, %rd39, %rd40;
st.global.u32 [%rd42], %r91;
add.s32 %r92, %r88, %r87;
st.global.u32 [%rd42+2192], %r92;
add.s32 %r93, %r87, %r90;
add.s64 %rd43, %rd37, %rd40;
st.global.u32 [%rd43], %r93;
add.s32 %r94, %r88, %r89;
st.global.u32 [%rd43+2192], %r94;
add.s32 %r95, %r94, %r93;
add.s64 %rd44, %rd35, %rd40;
st.global.u32 [%rd44], %r95;
add.s32 %r159, %r157, 32;

BB1_7:
setp.lt.u32	%p5, %r26, 4;
@%p5 bra BB1_10;

shl.b32 %r101, %r159, 1;
mul.wide.s32 %rd46, %r101, 2;
add.s64 %rd59, %rd7, %rd46;
mul.lo.s32 %r108, %r20, 4384;
mul.wide.s32 %rd47, %r108, 2;
mul.wide.s32 %rd48, %r15, 2;
add.s64 %rd3, %rd48, %rd47;

BB1_9:
add.s64 %rd49, %rd59, %rd3;
ld.global.u32 %r110, [%rd49+2192];
ld.global.u32 %r111, [%rd49+6576];
ld.global.u32 %r112, [%rd49+4384];
ld.global.u32 %r113, [%rd49];
add.s32 %r114, %r112, %r113;
mul.lo.s32 %r121, %r20, 2192;
mul.wide.s32 %rd50, %r121, 2;
add.s64 %rd52, %rd48, %rd50;
add.s64 %rd53, %rd59, %rd52;
st.global.u32 [%rd53], %r114;
add.s32 %r123, %r111, %r110;
st.global.u32 [%rd53+2192], %r123;
add.s32 %r124, %r110, %r113;
mul.lo.s32 %r125, %r19, 2192;
mul.wide.s32 %rd54, %r125, 2;
add.s64 %rd55, %rd48, %rd54;
add.s64 %rd56, %rd59, %rd55;
st.global.u32 [%rd56], %r124;
add.s32 %r126, %r111, %r112;
st.global.u32 [%rd56+2192], %r126;
add.s32 %r127, %r126, %r124;
mul.lo.s32 %r128, %r19, 1096;
mul.wide.s32 %rd57, %r128, 2;
add.s64 %rd58, %rd59, %rd57;
st.global.u32 [%rd58], %r127;
ld.global.u32 %r129, [%rd49+2320];
ld.global.u32 %r130, [%rd49+6704];
ld.global.u32 %r131, [%rd49+4512];
ld.global.u32 %r132, [%rd49+128];
add.s32 %r133, %r131, %r132;
st.global.u32 [%rd53+128], %r133;
add.s32 %r134, %r130, %r129;
st.global.u32 [%rd53+2320], %r134;
add.s32 %r135, %r129, %r132;
st.global.u32 [%rd56+128], %r135;
add.s32 %r136, %r130, %r131;
st.global.u32 [%rd56+2320], %r136;
add.s32 %r137, %r136, %r135;
st.global.u32 [%rd58+128], %r137;
ld.global.u32 %r138, [%rd49+2448];
ld.global.u32 %r139, [%rd49+6832];
ld.global.u32 %r140, [%rd49+4640];
ld.global.u32 %r141, [%rd49+256];
add.s32 %r142, %r140, %r141;
st.global.u32 [%rd53+256], %r142;
add.s32 %r143, %r139, %r138;
st.global.u32 [%rd53+2448], %r143;
add.s32 %r144, %r138, %r141;
st.global.u32 [%rd56+256], %r144;
add.s32 %r145, %r139, %r140;
st.global.u32 [%rd56+2448], %r145;
add.s32 %r146, %r145, %r144;
st.global.u32 [%rd58+256], %r146;
ld.global.u32 %r147, [%rd49+2576];
ld.global.u32 %r148, [%rd49+6960];
ld.global.u32 %r149, [%rd49+4768];
ld.global.u32 %r150, [%rd49+384];
add.s32 %r151, %r149, %r150;
st.global.u32 [%rd53+384], %r151;
add.s32 %r152, %r148, %r147;
st.global.u32 [%rd53+2576], %r152;
add.s32 %r153, %r147, %r150;
st.global.u32 [%rd56+384], %r153;
add.s32 %r154, %r148, %r149;
st.global.u32 [%rd56+2576], %r154;
add.s32 %r155, %r154, %r153;
st.global.u32 [%rd58+384], %r155;
add.s64 %rd59, %rd59, 512;
add.s32 %r159, %r159, 128;
setp.lt.s32	%p6, %r159, 545;
@%p6 bra BB1_9;

BB1_10:
ret;
}




// ===== COMPILED SASS (sm_100) =====

	.target	sm_100

	.elftype	@"ET_EXEC"


//--------------------- .note.nv.tkinfo           --------------------------
	.section	.note.nv.tkinfo,"",@"SHT_NOTE"
	.sectionflags	@"SHF_NOTE_NV_TKINFO"
	.tkinfo
        /*0018*/ 	.word	0x00000002
        /*0030*/ 	.string	""
        /*0030*/ 	.string	"ptxas"
        /*0030*/ 	.string	"Cuda compilation tools, release 13.0, V13.0.88"
        /*0030*/ 	.string	"Build cuda_13.0.r13.0/compiler.36424714_0"
        /*0030*/ 	.string	"-arch sm_100 "



//--------------------- .note.nv.cuinfo           --------------------------
	.section	.note.nv.cuinfo,"",@"SHT_NOTE"
	.sectionflags	@"SHF_NOTE_NV_CUINFO"
        /*0018*/ 	.short	0x0002
        /*001a*/ 	.short	0x003d
        /*001c*/ 	.short	0x0082
	.zero		2


//--------------------- .nv.info                  --------------------------
	.section	.nv.info,"",@"SHT_CUDA_INFO"
	.align	4


	//----- nvinfo : EIATTR_REGCOUNT
	.align		4
        /*0000*/ 	.byte	0x04, 0x2f
        /*0002*/ 	.short	(.L_1 - .L_0)
	.align		4
.L_0:
        /*0004*/ 	.word	index@(_Z17larger_sad_calc_8Ptii)
        /*0008*/ 	.word	0x00000020


	//----- nvinfo : EIATTR_FRAME_SIZE
	.align		4
.L_1:
        /*000c*/ 	.byte	0x04, 0x11
        /*000e*/ 	.short	(.L_3 - .L_2)
	.align		4
.L_2:
        /*0010*/ 	.word	index@(_Z17larger_sad_calc_8Ptii)
        /*0014*/ 	.word	0x00000000


	//----- nvinfo : EIATTR_REGCOUNT
	.align		4
.L_3:
        /*0018*/ 	.byte	0x04, 0x2f
        /*001a*/ 	.short	(.L_5 - .L_4)
	.align		4
.L_4:
        /*001c*/ 	.word	index@(_Z18larger_sad_calc_16Ptii)
        /*0020*/ 	.word	0x00000020


	//----- nvinfo : EIATTR_FRAME_SIZE
	.align		4
.L_5:
        /*0024*/ 	.byte	0x04, 0x11
        /*0026*/ 	.short	(.L_7 - .L_6)
	.align		4
.L_6:
        /*0028*/ 	.word	index@(_Z18larger_sad_calc_16Ptii)
        /*002c*/ 	.word	0x00000000


	//----- nvinfo : EIATTR_MIN_STACK_SIZE
	.align		4
.L_7:
        /*0030*/ 	.byte	0x04, 0x12
        /*0032*/ 	.short	(.L_9 - .L_8)
	.align		4
.L_8:
        /*0034*/ 	.word	index@(_Z18larger_sad_calc_16Ptii)
        /*0038*/ 	.word	0x00000000


	//----- nvinfo : EIATTR_MIN_STACK_SIZE
	.align		4
.L_9:
        /*003c*/ 	.byte	0x04, 0x12
        /*003e*/ 	.short	(.L_11 - .L_10)
	.align		4
.L_10:
        /*0040*/ 	.word	index@(_Z17larger_sad_calc_8Ptii)
        /*0044*/ 	.word	0x00000000
.L_11:


//--------------------- .nv.compat                --------------------------
	.section	.nv.compat,"",@"SHT_CUDA_COMPAT_INFO"
	.align	4
        /*0000*/ 	.byte	0x02, 0x09, 0x00, 0x00, 0x02, 0x02, 0x01, 0x00, 0x02, 0x05, 0x05, 0x00, 0x03, 0x07, 0x01, 0x01
        /*0010*/ 	.byte	0x02, 0x03, 0x00, 0x00, 0x02, 0x06, 0x01, 0x00, 0x04, 0x0b, 0x08, 0x00, 0x09, 0x00, 0x00, 0x00
        /*0020*/ 	.byte	0x00, 0x00, 0x00, 0x00


//--------------------- .nv.info._Z18larger_sad_calc_16Ptii --------------------------
	.section	.nv.info._Z18larger_sad_calc_16Ptii,"",@"SHT_CUDA_INFO"
	.sectionflags	@""
	.align	4


	//----- nvinfo : EIATTR_CUDA_API_VERSION
	.align		4
        /*0000*/ 	.byte	0x04, 0x37
        /*0002*/ 	.short	(.L_13 - .L_12)
.L_12:
        /*0004*/ 	.word	0x00000082


	//----- nvinfo : EIATTR_KPARAM_INFO
	.align		4
.L_13:
        /*0008*/ 	.byte	0x04, 0x17
        /*000a*/ 	.short	(.L_15 - .L_14)
.L_14:
        /*000c*/ 	.word	0x00000000
        /*0010*/ 	.short	0x0002
        /*0012*/ 	.short	0x000c
        /*0014*/ 	.byte	0x00, 0xf0, 0x11, 0x00


	//----- nvinfo : EIATTR_KPARAM_INFO
	.align		4
.L_15:
        /*0018*/ 	.byte	0x04, 0x17
        /*001a*/ 	.short	(.L_17 - .L_16)
.L_16:
        /*001c*/ 	.word	0x00000000
        /*0020*/ 	.short	0x0001
        /*0022*/ 	.short	0x0008
        /*0024*/ 	.byte	0x00, 0xf0, 0x11, 0x00


	//----- nvinfo : EIATTR_KPARAM_INFO
	.align		4
.L_17:
        /*0028*/ 	.byte	0x04, 0x17
        /*002a*/ 	.short	(.L_19 - .L_18)
.L_18:
        /*002c*/ 	.word	0x00000000
        /*0030*/ 	.short	0x0000
        /*0032*/ 	.short	0x0000
        /*0034*/ 	.byte	0x00, 0xf0, 0x21, 0x00


	//----- nvinfo : EIATTR_SPARSE_MMA_MASK
	.align		4
.L_19:
        /*0038*/ 	.byte	0x03, 0x50
        /*003a*/ 	.short	0x0000


	//----- nvinfo : EIATTR_MAXREG_COUNT
	.align		4
        /*003c*/ 	.byte	0x03, 0x1b
        /*003e*/ 	.short	0x00ff


	//----- nvinfo : EIATTR_MERCURY_ISA_VERSION
	.align		4
        /*0040*/ 	.byte	0x03, 0x5f
        /*0042*/ 	.short	0x0101


	//----- nvinfo : EIATTR_VRC_CTA_INIT_COUNT
	.align		4
        /*0044*/ 	.byte	0x02, 0x4a
	.zero		1
	.zero		1


	//----- nvinfo : EIATTR_EXIT_INSTR_OFFSETS
	.align		4
        /*0048*/ 	.byte	0x04, 0x1c
        /*004a*/ 	.short	(.L_21 - .L_20)


	//   ....[0]....
.L_20:
        /*004c*/ 	.word	0x00000060


	//   ....[1]....
        /*0050*/ 	.word	0x000006f0


	//   ....[2]....
        /*0054*/ 	.word	0x00000c00


	//----- nvinfo : EIATTR_CRS_STACK_SIZE
	.align		4
.L_21:
        /*0058*/ 	.byte	0x04, 0x1e
        /*005a*/ 	.short	(.L_23 - .L_22)
.L_22:
        /*005c*/ 	.word	0x00000000


	//----- nvinfo : EIATTR_CBANK_PARAM_SIZE
	.align		4
.L_23:
        /*0060*/ 	.byte	0x03, 0x19
        /*0062*/ 	.short	0x0010


	//----- nvinfo : EIATTR_PARAM_CBANK
	.align		4
        /*0064*/ 	.byte	0x04, 0x0a
        /*0066*/ 	.short	(.L_25 - .L_24)
	.align		4
.L_24:
        /*0068*/ 	.word	index@(.nv.constant0._Z18larger_sad_calc_16Ptii)
        /*006c*/ 	.short	0x0380
        /*006e*/ 	.short	0x0010


	//----- nvinfo : EIATTR_SW_WAR
	.align		4
.L_25:
        /*0070*/ 	.byte	0x04, 0x36
        /*0072*/ 	.short	(.L_27 - .L_26)
.L_26:
        /*0074*/ 	.word	0x00000008
.L_27:


//--------------------- .nv.info._Z17larger_sad_calc_8Ptii --------------------------
	.section	.nv.info._Z17larger_sad_calc_8Ptii,"",@"SHT_CUDA_INFO"
	.sectionflags	@""
	.align	4


	//----- nvinfo : EIATTR_CUDA_API_VERSION
	.align		4
        /*0000*/ 	.byte	0x04, 0x37
        /*0002*/ 	.short	(.L_29 - .L_28)
.L_28:
        /*0004*/ 	.word	0x00000082


	//----- nvinfo : EIATTR_KPARAM_INFO
	.align		4
.L_29:
        /*0008*/ 	.byte	0x04, 0x17
        /*000a*/ 	.short	(.L_31 - .L_30)
.L_30:
        /*000c*/ 	.word	0x00000000
        /*0010*/ 	.short	0x0002
        /*0012*/ 	.short	0x000c
        /*0014*/ 	.byte	0x00, 0xf0, 0x11, 0x00


	//----- nvinfo : EIATTR_KPARAM_INFO
	.align		4
.L_31:
        /*0018*/ 	.byte	0x04, 0x17
        /*001a*/ 	.short	(.L_33 - .L_32)
.L_32:
        /*001c*/ 	.word	0x00000000
        /*0020*/ 	.short	0x0001
        /*0022*/ 	.short	0x0008
        /*0024*/ 	.byte	0x00, 0xf0, 0x11, 0x00


	//----- nvinfo : EIATTR_KPARAM_INFO
	.align		4
.L_33:
        /*0028*/ 	.byte	0x04, 0x17
        /*002a*/ 	.short	(.L_35 - .L_34)
.L_34:
        /*002c*/ 	.word	0x00000000
        /*0030*/ 	.short	0x0000
        /*0032*/ 	.short	0x0000
        /*0034*/ 	.byte	0x00, 0xf0, 0x21, 0x00


	//----- nvinfo : EIATTR_SPARSE_MMA_MASK
	.align		4
.L_35:
        /*0038*/ 	.byte	0x03, 0x50
        /*003a*/ 	.short	0x0000


	//----- nvinfo : EIATTR_MAXREG_COUNT
	.align		4
        /*003c*/ 	.byte	0x03, 0x1b
        /*003e*/ 	.short	0x00ff


	//----- nvinfo : EIATTR_MERCURY_ISA_VERSION
	.align		4
        /*0040*/ 	.byte	0x03, 0x5f
        /*0042*/ 	.short	0x0101


	//----- nvinfo : EIATTR_VRC_CTA_INIT_COUNT
	.align		4
        /*0044*/ 	.byte	0x02, 0x4a
	.zero		1
	.zero		1


	//----- nvinfo : EIATTR_EXIT_INSTR_OFFSETS
	.align		4
        /*0048*/ 	.byte	0x04, 0x1c
        /*004a*/ 	.short	(.L_37 - .L_36)


	//   ....[0]....
.L_36:
        /*004c*/ 	.word	0x000001e0


	//   ....[1]....
        /*0050*/ 	.word	0x00000710


	//   ....[2]....
        /*0054*/ 	.word	0x00000c40


	//----- nvinfo : EIATTR_CRS_STACK_SIZE
	.align		4
.L_37:
        /*0058*/ 	.byte	0x04, 0x1e
        /*005a*/ 	.short	(.L_39 - .L_38)
.L_38:
        /*005c*/ 	.word	0x00000000


	//----- nvinfo : EIATTR_CBANK_PARAM_SIZE
	.align		4
.L_39:
        /*0060*/ 	.byte	0x03, 0x19
        /*0062*/ 	.short	0x0010


	//----- nvinfo : EIATTR_PARAM_CBANK
	.align		4
        /*0064*/ 	.byte	0x04, 0x0a
        /*0066*/ 	.short	(.L_41 - .L_40)
	.align		4
.L_40:
        /*0068*/ 	.word	index@(.nv.constant0._Z17larger_sad_calc_8Ptii)
        /*006c*/ 	.short	0x0380
        /*006e*/ 	.short	0x0010


	//----- nvinfo : EIATTR_SW_WAR
	.align		4
.L_41:
        /*0070*/ 	.byte	0x04, 0x36
        /*0072*/ 	.short	(.L_43 - .L_42)
.L_42:
        /*0074*/ 	.word	0x00000008
.L_43:


//--------------------- .nv.callgraph             --------------------------
	.section	.nv.callgraph,"",@"SHT_CUDA_CALLGRAPH"
	.align	4
	.sectionentsize	8
	.align		4
        /*0000*/ 	.word	0x00000000
	.align		4
        /*0004*/ 	.word	0xffffffff
	.align		4
        /*0008*/ 	.word	0x00000000
	.align		4
        /*000c*/ 	.word	0xfffffffe
	.align		4
        /*0010*/ 	.word	0x00000000
	.align		4
        /*0014*/ 	.word	0xfffffffd
	.align		4
        /*0018*/ 	.word	0x00000000
	.align		4
        /*001c*/ 	.word	0xfffffffc


//--------------------- .text._Z18larger_sad_calc_16Ptii --------------------------
	.section	.text._Z18larger_sad_calc_16Ptii,"ax",@progbits
	.align	128
        .global         _Z18larger_sad_calc_16Ptii
        .type           _Z18larger_sad_calc_16Ptii,@function
        .size           _Z18larger_sad_calc_16Ptii,(.L_x_16 - _Z18larger_sad_calc_16Ptii)
        .other          _Z18larger_sad_calc_16Ptii,@"STO_CUDA_ENTRY STV_DEFAULT"
_Z18larger_sad_calc_16Ptii:
.text._Z18larger_sad_calc_16Ptii:
[----:B------:R-:W-:Y:S01]  /*0000*/  LDC R1, c[0x0][0x37c] ;  /* 0x0000df00ff017b82 */ /* 0x000fe20000000800 */
[----:B------:R-:W0:Y:S07]  /*0010*/  S2R R9, SR_TID.X ;  /* 0x0000000000097919 */ /* 0x000e2e0000002100 */
[----:B------:R-:W1:Y:S01]  /*0020*/  LDC.64 R10, c[0x0][0x388] ;  /* 0x0000e200ff0a7b82 */ /* 0x000e620000000a00 */
[----:B------:R-:W2:Y:S01]  /*0030*/  S2R R0, SR_CTAID.Y ;  /* 0x0000000000007919 */ /* 0x000ea20000002600 */
[----:B------:R-:W3:Y:S01]  /*0040*/  S2R R7, SR_CTAID.X ;  /* 0x0000000000077919 */ /* 0x000ee20000002500 */
[----:B0-----:R-:W-:-:S13]  /*0050*/  ISETP.GT.AND P0, PT, R9, 0x220, PT ;  /* 0x000002200900780c */ /* 0x001fda0003f04270 */
[----:B--23--:R-:W-:Y:S05]  /*0060*/  @P0 EXIT ;  /* 0x000000000000094d */ /* 0x00cfea0003800000 */
[----:B------:R-:W-:Y:S01]  /*0070*/  IADD3 R6, PT, PT, -R9, 0x220, RZ ;  /* 0x0000022009067810 */ /* 0x000fe20007ffe1ff */
[----:B------:R-:W0:Y:S01]  /*0080*/  LDC.64 R2, c[0x0][0x380] ;  /* 0x0000e000ff027b82 */ /* 0x000e220000000a00 */
[----:B-1----:R-:W-:Y:S01]  /*0090*/  SGXT R5, R10, 0x18 ;  /* 0x000000180a05781a */ /* 0x002fe20000000200 */
[----:B------:R-:W1:Y:S01]  /*00a0*/  LDCU.64 UR4, c[0x0][0x358] ;  /* 0x00006b00ff0477ac */ /* 0x000e620008000a00 */
[----:B------:R-:W-:Y:S01]  /*00b0*/  LEA.HI R6, R6, 0x1, RZ, 0x1b ;  /* 0x0000000106067811 */ /* 0x000fe200078fd8ff */
[----:B------:R-:W-:Y:S01]  /*00c0*/  BSSY.RECONVERGENT B0, `(.L_x_0) ;  /* 0x0000061000007945 */ /* 0x000fe20003800200 */
[----:B------:R-:W-:Y:S02]  /*00d0*/  SGXT R0, R0, 0x18 ;  /* 0x000000180000781a */ /* 0x000fe40000000200 */
[----:B------:R-:W-:Y:S02]  /*00e0*/  LOP3.LUT P0, RZ, R6, 0x3, RZ, 0xc0, !PT ;  /* 0x0000000306ff7812 */ /* 0x000fe4000780c0ff */
[----:B------:R-:W-:Y:S01]  /*00f0*/  SGXT R4, R11, 0x18 ;  /* 0x000000180b04781a */ /* 0x000fe20000000200 */
[----:B------:R-:W-:-:S04]  /*0100*/  IMAD R0, R5, R0, R7 ;  /* 0x0000000005007224 */ /* 0x000fc800078e0207 */
[----:B------:R-:W-:-:S04]  /*0110*/  IMAD R5, R5, R4, RZ ;  /* 0x0000000405057224 */ /* 0x000fc800078e02ff */
[C---:B------:R-:W-:Y:S01]  /*0120*/  IMAD R7, R5.reuse, 0x448, RZ ;  /* 0x0000044805077824 */ /* 0x040fe200078e02ff */
[----:B------:R-:W-:Y:S01]  /*0130*/  IADD3 R8, PT, PT, R5, R0, RZ ;  /* 0x0000000005087210 */ /* 0x000fe20007ffe0ff */
[----:B-1----:R-:W-:Y:S06]  /*0140*/  @!P0 BRA `(.L_x_1) ;  /* 0x0000000400608947 */ /* 0x002fec0003800000 */
[----:B------:R-:W-:Y:S01]  /*0150*/  IADD3 R4, PT, PT, -R9, 0x220, RZ ;  /* 0x0000022009047810 */ /* 0x000fe20007ffe1ff */
[----:B------:R-:W-:Y:S01]  /*0160*/  IMAD R5, R8, 0x1120, R7 ;  /* 0x0000112008057824 */ /* 0x000fe200078e0207 */
[----:B------:R-:W-:Y:S02]  /*0170*/  BSSY.RECONVERGENT B1, `(.L_x_2) ;  /* 0x000003c000017945 */ /* 0x000fe40003800200 */
[----:B------:R-:W-:-:S04]  /*0180*/  LEA.HI R4, R4, 0x1, RZ, 0x1b ;  /* 0x0000000104047811 */ /* 0x000fc800078fd8ff */
[----:B------:R-:W-:Y:S01]  /*0190*/  LOP3.LUT R10, R4, 0x3, RZ, 0xc0, !PT ;  /* 0x00000003040a7812 */ /* 0x000fe200078ec0ff */
[----:B0-----:R-:W-:-:S03]  /*01a0*/  IMAD.WIDE R4, R5, 0x2, R2 ;  /* 0x0000000205047825 */ /* 0x001fc600078e0202 */
[----:B------:R-:W-:-:S13]  /*01b0*/  ISETP.NE.AND P0, PT, R10, 0x1, PT ;  /* 0x000000010a00780c */ /* 0x000fda0003f05270 */
[----:B------:R-:W-:Y:S05]  /*01c0*/  @!P0 BRA `(.L_x_3) ;  /* 0x0000000000d88947 */ /* 0x000fea0003800000 */
[----:B------:R-:W-:Y:S01]  /*01d0*/  ISETP.NE.AND P0, PT, R10, 0x2, PT ;  /* 0x000000020a00780c */ /* 0x000fe20003f05270 */
[----:B------:R-:W-:-:S12]  /*01e0*/  BSSY.RECONVERGENT B2, `(.L_x_4) ;  /* 0x000001b000027945 */ /* 0x000fd80003800200 */
[----:B------:R-:W-:Y:S05]  /*01f0*/  @!P0 BRA `(.L_x_5) ;  /* 0x0000000000648947 */ /* 0x000fea0003800000 */
[----:B------:R-:W-:-:S05]  /*0200*/  IMAD.WIDE R16, R9, 0x4, R4 ;  /* 0x0000000409107825 */ /* 0x000fca00078e0204 */
[----:B------:R-:W2:Y:S04]  /*0210*/  LDG.E R20, desc[UR4][R16.64+0x1120] ;  /* 0x0011200410147981 */ /* 0x000ea8000c1e1900 */
[----:B------:R-:W2:Y:S04]  /*0220*/  LDG.E R21, desc[UR4][R16.64] ;  /* 0x0000000410157981 */ /* 0x000ea8000c1e1900 */
[----:B------:R-:W3:Y:S04]  /*0230*/  LDG.E R18, desc[UR4][R16.64+0x890] ;  /* 0x0008900410127981 */ /* 0x000ee8000c1e1900 */
[----:B------:R-:W4:Y:S01]  /*0240*/  LDG.E R19, desc[UR4][R16.64+0x19b0] ;  /* 0x0019b00410137981 */ /* 0x000f22000c1e1900 */
[----:B------:R-:W-:-:S02]  /*0250*/  IMAD R11, R8, 0x890, R7 ;  /* 0x00000890080b7824 */ /* 0x000fc400078e0207 */
[C---:B------:R-:W-:Y:S02]  /*0260*/  IMAD R13, R0.reuse, 0x890, R7 ;  /* 0x00000890000d7824 */ /* 0x040fe400078e0207 */
[----:B------:R-:W-:Y:S02]  /*0270*/  IMAD R15, R0, 0x448, RZ ;  /* 0x00000448000f7824 */ /* 0x000fe400078e02ff */
[----:B------:R-:W-:-:S04]  /*0280*/  IMAD.WIDE R10, R11, 0x2, R2 ;  /* 0x000000020b0a7825 */ /* 0x000fc800078e0202 */
[----:B------:R-:W-:-:S04]  /*0290*/  IMAD.WIDE R12, R13, 0x2, R2 ;  /* 0x000000020d0c7825 */ /* 0x000fc800078e0202 */
[----:B------:R-:W-:-:S04]  /*02a0*/  IMAD.WIDE R14, R15, 0x2, R2 ;  /* 0x000000020f0e7825 */ /* 0x000fc800078e0202 */
[----:B------:R-:W-:-:S04]  /*02b0*/  IMAD.WIDE R10, R9, 0x4, R10 ;  /* 0x00000004090a7825 */ /* 0x000fc800078e020a */
[----:B------:R-:W-:-:S04]  /*02c0*/  IMAD.WIDE R12, R9, 0x4, R12 ;  /* 0x00000004090c7825 */ /* 0x000fc800078e020c */
[C---:B------:R-:W-:Y:S01]  /*02d0*/  IMAD.WIDE R14, R9.reuse, 0x4, R14 ;  /* 0x00000004090e7825 */ /* 0x040fe200078e020e */
[----:B------:R-:W-:Y:S02]  /*02e0*/  IADD3 R9, PT, PT, R9, 0x20, RZ ;  /* 0x0000002009097810 */ /* 0x000fe40007ffe0ff */
[----:B--2---:R-:W-:Y:S01]  /*02f0*/  IADD3 R23, PT, PT, R20, R21, RZ ;  /* 0x0000001514177210 */ /* 0x004fe20007ffe0ff */
[C---:B---3--:R-:W-:Y:S01]  /*0300*/  IMAD.IADD R21, R18.reuse, 0x1, R21 ;  /* 0x0000000112157824 */ /* 0x048fe200078e0215 */
[----:B----4-:R-:W-:Y:S02]  /*0310*/  IADD3 R22, PT, PT, R19, R20, RZ ;  /* 0x0000001413167210 */ /* 0x010fe40007ffe0ff */
[----:B------:R-:W-:Y:S02]  /*0320*/  IADD3 R19, PT, PT, R18, R19, RZ ;  /* 0x0000001312137210 */ /* 0x000fe40007ffe0ff */
[----:B------:R-:W-:Y:S01]  /*0330*/  IADD3 R17, PT, PT, R21, R22, RZ ;  /* 0x0000001615117210 */ /* 0x000fe20007ffe0ff */
[----:B------:R0:W-:Y:S04]  /*0340*/  STG.E desc[UR4][R10.64], R23 ;  /* 0x000000170a007986 */ /* 0x0001e8000c101904 */
[----:B------:R0:W-:Y:S04]  /*0350*/  STG.E desc[UR4][R10.64+0x890], R19 ;  /* 0x000890130a007986 */ /* 0x0001e8000c101904 */
[----:B------:R0:W-:Y:S04]  /*0360*/  STG.E desc[UR4][R12.64], R21 ;  /* 0x000000150c007986 */ /* 0x0001e8000c101904 */
[----:B------:R0:W-:Y:S04]  /*0370*/  STG.E desc[UR4][R12.64+0x890], R22 ;  /* 0x000890160c007986 */ /* 0x0001e8000c101904 */
[----:B------:R0:W-:Y:S02]  /*0380*/  STG.E desc[UR4][R14.64], R17 ;  /* 0x000000110e007986 */ /* 0x0001e4000c101904 */
.L_x_5:
[----:B------:R-:W-:Y:S05]  /*0390*/  BSYNC.RECONVERGENT B2 ;  /* 0x0000000000027941 */ /* 0x000fea0003800200 */
.L_x_4:
[----:B0-----:R-:W-:-:S05]  /*03a0*/  IMAD.WIDE R16, R9, 0x4, R4 ;  /* 0x0000000409107825 */ /* 0x001fca00078e0204 */
        /* <DEDUP_REMOVED lines=14> */
[-C--:B--2---:R-:W-:Y:S02]  /*0490*/  IADD3 R23, PT, PT, R20, R21.reuse, RZ ;  /* 0x0000001514177210 */ /* 0x084fe40007ffe0ff */
[C---:B---3--:R-:W-:Y:S01]  /*04a0*/  IADD3 R21, PT, PT, R18.reuse, R21, RZ ;  /* 0x0000001512157210 */ /* 0x048fe20007ffe0ff */
[----:B----4-:R-:W-:Y:S01]  /*04b0*/  IMAD.IADD R22, R19, 0x1, R20 ;  /* 0x0000000113167824 */ /* 0x010fe200078e0214 */
[----:B------:R-:W-:-:S03]  /*04c0*/  IADD3 R19, PT, PT, R18, R19, RZ ;  /* 0x0000001312137210 */ /* 0x000fc60007ffe0ff */
[----:B------:R-:W-:Y:S01]  /*04d0*/  IMAD.IADD R17, R21, 0x1, R22 ;  /* 0x0000000115117824 */ /* 0x000fe200078e0216 */
[----:B------:R0:W-:Y:S04]  /*04e0*/  STG.E desc[UR4][R12.64], R23 ;  /* 0x000000170c007986 */ /* 0x0001e8000c101904 */
[----:B------:R0:W-:Y:S04]  /*04f0*/  STG.E desc[UR4][R12.64+0x890], R19 ;  /* 0x000890130c007986 */ /* 0x0001e8000c101904 */
[----:B------:R0:W-:Y:S04]  /*0500*/  STG.E desc[UR4][R14.64], R21 ;  /* 0x000000150e007986 */ /* 0x0001e8000c101904 */
[----:B------:R0:W-:Y:S04]  /*0510*/  STG.E desc[UR4][R14.64+0x890], R22 ;  /* 0x000890160e007986 */ /* 0x0001e8000c101904 */
[----:B------:R0:W-:Y:S02]  /*0520*/  STG.E desc[UR4][R10.64], R17 ;  /* 0x000000110a007986 */ /* 0x0001e4000c101904 */
.L_x_3:
[----:B------:R-:W-:Y:S05]  /*0530*/  BSYNC.RECONVERGENT B1 ;  /* 0x0000000000017941 */ /* 0x000fea0003800200 */
.L_x_2:
        /* <DEDUP_REMOVED lines=25> */
.L_x_1:
[----:B------:R-:W-:Y:S05]  /*06d0*/  BSYNC.RECONVERGENT B0 ;  /* 0x0000000000007941 */ /* 0x000fea0003800200 */
.L_x_0:
[----:B------:R-:W-:-:S13]  /*06e0*/  ISETP.GE.U32.AND P0, PT, R6, 0x4, PT ;  /* 0x000000040600780c */ /* 0x000fda0003f06070 */
[----:B------:R-:W-:Y:S05]  /*06f0*/  @!P0 EXIT ;  /* 0x000000000000894d */ /* 0x000fea0003800000 */
[----:B-1----:R-:W-:Y:S02]  /*0700*/  IMAD.SHL.U32 R19, R9, 0x2, RZ ;  /* 0x0000000209137824 */ /* 0x002fe400078e00ff */
[----:B------:R-:W-:-:S04]  /*0710*/  IMAD.WIDE R6, R7, 0x2, RZ ;  /* 0x0000000207067825 */ /* 0x000fc800078e02ff */
[----:B------:R-:W-:Y:S02]  /*0720*/  IMAD R5, R8, 0x1120, RZ ;  /* 0x0000112008057824 */ /* 0x000fe400078e02ff */
[----:B0-----:R-:W-:-:S04]  /*0730*/  IMAD.WIDE R18, R19, 0x2, R2 ;  /* 0x0000000213127825 */ /* 0x001fc800078e0202 */
[----:B------:R-:W-:Y:S01]  /*0740*/  IMAD R11, R8, 0x890, RZ ;  /* 0x00000890080b7824 */ /* 0x000fe200078e02ff */
[----:B------:R-:W-:Y:S01]  /*0750*/  MOV R17, R18 ;  /* 0x0000001200117202 */ /* 0x000fe20000000f00 */
[----:B------:R-:W-:Y:S02]  /*0760*/  IMAD R13, R0, 0x890, RZ ;  /* 0x00000890000d7824 */ /* 0x000fe400078e02ff */
[----:B------:R-:W-:-:S04]  /*0770*/  IMAD.WIDE R2, R5, 0x2, R6 ;  /* 0x0000000205027825 */ /* 0x000fc800078e0206 */
[----:B------:R-:W-:-:S04]  /*0780*/  IMAD.WIDE R4, R11, 0x2, R6 ;  /* 0x000000020b047825 */ /* 0x000fc800078e0206 */
[----:B------:R-:W-:-:S04]  /*0790*/  IMAD.WIDE R6, R13, 0x2, R6 ;  /* 0x000000020d067825 */ /* 0x000fc800078e0206 */
[----:B------:R-:W-:-:S07]  /*07a0*/  IMAD R0, R0, 0x448, RZ ;  /* 0x0000044800007824 */ /* 0x000fce00078e02ff */
.L_x_6:
[----:B------:R-:W-:-:S04]  /*07b0*/  IADD3 R10, P0, PT, R2, R17, RZ ;  /* 0x00000011020a7210 */ /* 0x000fc80007f1e0ff */
[----:B------:R-:W-:-:S05]  /*07c0*/  IADD3.X R11, PT, PT, R3, R19, RZ, P0, !PT ;  /* 0x00000013030b7210 */ /* 0x000fca00007fe4ff */
[----:B--2---:R-:W2:Y:S04]  /*07d0*/  LDG.E R21, desc[UR4][R10.64] ;  /* 0x000000040a157981 */ /* 0x004ea8000c1e1900 */
[----:B------:R-:W2:Y:S04]  /*07e0*/  LDG.E R16, desc[UR4][R10.64+0x1120] ;  /* 0x001120040a107981 */ /* 0x000ea8000c1e1900 */
[----:B------:R-:W3:Y:S04]  /*07f0*/  LDG.E R8, desc[UR4][R10.64+0x890] ;  /* 0x000890040a087981 */ /* 0x000ee8000c1e1900 */
[----:B------:R-:W4:Y:S01]  /*0800*/  LDG.E R15, desc[UR4][R10.64+0x19b0] ;  /* 0x0019b0040a0f7981 */ /* 0x000f22000c1e1900 */
[----:B------:R-:W-:-:S02]  /*0810*/  IADD3 R12, P0, PT, R4, R17, RZ ;  /* 0x00000011040c7210 */ /* 0x000fc40007f1e0ff */
[-C--:B------:R-:W-:Y:S02]  /*0820*/  IADD3 R14, P1, PT, R6, R17.reuse, RZ ;  /* 0x00000011060e7210 */ /* 0x080fe40007f3e0ff */
[----:B------:R-:W-:Y:S02]  /*0830*/  MOV R18, R17 ;  /* 0x0000001100127202 */ /* 0x000fe40000000f00 */
[----:B------:R-:W-:Y:S01]  /*0840*/  IADD3.X R13, PT, PT, R5, R19, RZ, P0, !PT ;  /* 0x00000013050d7210 */ /* 0x000fe200007fe4ff */
[----:B--2---:R-:W-:Y:S01]  /*0850*/  IMAD.IADD R23, R16, 0x1, R21 ;  /* 0x0000000110177824 */ /* 0x004fe200078e0215 */
[----:B---3--:R-:W-:Y:S01]  /*0860*/  IADD3 R27, PT, PT, R8, R21, RZ ;  /* 0x00000015081b7210 */ /* 0x008fe20007ffe0ff */
[----:B------:R-:W-:-:S03]  /*0870*/  IMAD.WIDE R20, R0, 0x2, R18 ;  /* 0x0000000200147825 */ /* 0x000fc600078e0212 */
[----:B------:R0:W-:Y:S01]  /*0880*/  STG.E desc[UR4][R12.64], R23 ;  /* 0x000000170c007986 */ /* 0x0001e2000c101904 */
[----:B----4-:R-:W-:Y:S02]  /*0890*/  IADD3 R16, PT, PT, R15, R16, RZ ;  /* 0x000000100f107210 */ /* 0x010fe40007ffe0ff */
[----:B------:R-:W-:Y:S01]  /*08a0*/  IADD3 R25, PT, PT, R8, R15, RZ ;  /* 0x0000000f08197210 */ /* 0x000fe20007ffe0ff */
[----:B------:R-:W-:Y:S01]  /*08b0*/  IMAD.X R15, R7, 0x1, R19, P1 ;  /* 0x00000001070f7824 */ /* 0x000fe200008e0613 */
[----:B------:R-:W-:-:S03]  /*08c0*/  IADD3 R29, PT, PT, R27, R16, RZ ;  /* 0x000000101b1d7210 */ /* 0x000fc60007ffe0ff */
[----:B------:R1:W-:Y:S04]  /*08d0*/  STG.E desc[UR4][R12.64+0x890], R25 ;  /* 0x000890190c007986 */ /* 0x0003e8000c101904 */
[----:B------:R2:W-:Y:S04]  /*08e0*/  STG.E desc[UR4][R14.64], R27 ;  /* 0x0000001b0e007986 */ /* 0x0005e8000c101904 */
[----:B------:R3:W-:Y:S04]  /*08f0*/  STG.E desc[UR4][R14.64+0x890], R16 ;  /* 0x000890100e007986 */ /* 0x0007e8000c101904 */
[----:B------:R4:W-:Y:S04]  /*0900*/  STG.E desc[UR4][R20.64], R29 ;  /* 0x0000001d14007986 */ /* 0x0009e8000c101904 */
[----:B0-----:R-:W5:Y:S04]  /*0910*/  LDG.E R23, desc[UR4][R10.64+0x80] ;  /* 0x000080040a177981 */ /* 0x001f68000c1e1900 */
[----:B------:R-:W5:Y:S04]  /*0920*/  LDG.E R8, desc[UR4][R10.64+0x910] ;  /* 0x000910040a087981 */ /* 0x000f68000c1e1900 */
[----:B------:R-:W2:Y:S04]  /*0930*/  LDG.E R18, desc[UR4][R10.64+0x1a30] ;  /* 0x001a30040a127981 */ /* 0x000ea8000c1e1900 */
[----:B------:R-:W2:Y:S01]  /*0940*/  LDG.E R22, desc[UR4][R10.64+0x11a0] ;  /* 0x0011a0040a167981 */ /* 0x000ea2000c1e1900 */
[----:B-----5:R-:W-:Y:S01]  /*0950*/  IMAD.IADD R24, R8, 0x1, R23 ;  /* 0x0000000108187824 */ /* 0x020fe200078e0217 */
[----:B--2---:R-:W-:-:S02]  /*0960*/  IADD3 R26, PT, PT, R18, R22, RZ ;  /* 0x00000016121a7210 */ /* 0x004fc40007ffe0ff */
[----:B------:R-:W-:Y:S02]  /*0970*/  IADD3 R22, PT, PT, R22, R23, RZ ;  /* 0x0000001716167210 */ /* 0x000fe40007ffe0ff */
[----:B------:R-:W-:Y:S02]  /*0980*/  IADD3 R23, PT, PT, R8, R18, RZ ;  /* 0x0000001208177210 */ /* 0x000fe40007ffe0ff */
[----:B-1----:R-:W-:Y:S01]  /*0990*/  IADD3 R25, PT, PT, R24, R26, RZ ;  /* 0x0000001a18197210 */ /* 0x002fe20007ffe0ff */
[----:B------:R-:W-:Y:S04]  /*09a0*/  STG.E desc[UR4][R12.64+0x80], R22 ;  /* 0x000080160c007986 */ /* 0x000fe8000c101904 */
[----:B------:R0:W-:Y:S04]  /*09b0*/  STG.E desc[UR4][R12.64+0x910], R23 ;  /* 0x000910170c007986 */ /* 0x0001e8000c101904 */
[----:B------:R-:W-:Y:S04]  /*09c0*/  STG.E desc[UR4][R14.64+0x80], R24 ;  /* 0x000080180e007986 */ /* 0x000fe8000c101904 */
[----:B------:R-:W-:Y:S04]  /*09d0*/  STG.E desc[UR4][R14.64+0x910], R26 ;  /* 0x0009101a0e007986 */ /* 0x000fe8000c101904 */
[----:B------:R1:W-:Y:S04]  /*09e0*/  STG.E desc[UR4][R20.64+0x80], R25 ;  /* 0x0000801914007986 */ /* 0x0003e8000c101904 */
[----:B------:R-:W2:Y:S04]  /*09f0*/  LDG.E R27, desc[UR4][R10.64+0x1ab0] ;  /* 0x001ab0040a1b7981 */ /* 0x000ea8000c1e1900 */
[----:B---3--:R-:W2:Y:S04]  /*0a00*/  LDG.E R16, desc[UR4][R10.64+0x1220] ;  /* 0x001220040a107981 */ /* 0x008ea8000c1e1900 */
[----:B----4-:R-:W3:Y:S04]  /*0a10*/  LDG.E R29, desc[UR4][R10.64+0x100] ;  /* 0x000100040a1d7981 */ /* 0x010ee8000c1e1900 */
[----:B------:R-:W4:Y:S01]  /*0a20*/  LDG.E R8, desc[UR4][R10.64+0x990] ;  /* 0x000990040a087981 */ /* 0x000f22000c1e1900 */
[----:B--2---:R-:W-:-:S02]  /*0a30*/  IADD3 R18, PT, PT, R27, R16, RZ ;  /* 0x000000101b127210 */ /* 0x004fc40007ffe0ff */
[----:B---3--:R-:W-:Y:S01]  /*0a40*/  IADD3 R16, PT, PT, R16, R29, RZ ;  /* 0x0000001d10107210 */ /* 0x008fe20007ffe0ff */
[C---:B----4-:R-:W-:Y:S01]  /*0a50*/  IMAD.IADD R29, R8.reuse, 0x1, R29 ;  /* 0x00000001081d7824 */ /* 0x050fe200078e021d */
[----:B------:R-:W-:-:S03]  /*0a60*/  IADD3 R27, PT, PT, R8, R27, RZ ;  /* 0x0000001b081b7210 */ /* 0x000fc60007ffe0ff */
[----:B------:R-:W-:Y:S01]  /*0a70*/  STG.E desc[UR4][R12.64+0x100], R16 ;  /* 0x000100100c007986 */ /* 0x000fe2000c101904 */
[----:B0-----:R-:W-:-:S03]  /*0a80*/  IADD3 R23, PT, PT, R29, R18, RZ ;  /* 0x000000121d177210 */ /* 0x001fc60007ffe0ff */
[----:B------:R0:W-:Y:S04]  /*0a90*/  STG.E desc[UR4][R12.64+0x990], R27 ;  /* 0x0009901b0c007986 */ /* 0x0001e8000c101904 */
[----:B------:R2:W-:Y:S04]  /*0aa0*/  STG.E desc[UR4][R14.64+0x100], R29 ;  /* 0x0001001d0e007986 */ /* 0x0005e8000c101904 */
[----:B------:R2:W-:Y:S04]  /*0ab0*/  STG.E desc[UR4][R14.64+0x990], R18 ;  /* 0x000990120e007986 */ /* 0x0005e8000c101904 */
[----:B------:R2:W-:Y:S04]  /*0ac0*/  STG.E desc[UR4][R20.64+0x100], R23 ;  /* 0x0001001714007986 */ /* 0x0005e8000c101904 */
[----:B-1----:R-:W3:Y:S04]  /*0ad0*/  LDG.E R25, desc[UR4][R10.64+0x1b30] ;  /* 0x001b30040a197981 */ /* 0x002ee8000c1e1900 */
[----:B------:R-:W3:Y:S04]  /*0ae0*/  LDG.E R22, desc[UR4][R10.64+0x12a0] ;  /* 0x0012a0040a167981 */ /* 0x000ee8000c1e1900 */
[----:B------:R-:W4:Y:S04]  /*0af0*/  LDG.E R24, desc[UR4][R10.64+0x180] ;  /* 0x000180040a187981 */ /* 0x000f28000c1e1900 */
[----:B------:R-:W5:Y:S01]  /*0b00*/  LDG.E R8, desc[UR4][R10.64+0xa10] ;  /* 0x000a10040a087981 */ /* 0x000f62000c1e1900 */
[----:B------:R-:W-:-:S04]  /*0b10*/  IADD3 R9, PT, PT, R9, 0x80, RZ ;  /* 0x0000008009097810 */ /* 0x000fc80007ffe0ff */
[----:B------:R-:W-:Y:S02]  /*0b20*/  ISETP.GE.AND P0, PT, R9, 0x221, PT ;  /* 0x000002210900780c */ /* 0x000fe40003f06270 */
[----:B------:R-:W-:-:S04]  /*0b30*/  IADD3 R17, P1, PT, R17, 0x200, RZ ;  /* 0x0000020011117810 */ /* 0x000fc80007f3e0ff */
[----:B------:R-:W-:Y:S02]  /*0b40*/  IADD3.X R19, PT, PT, RZ, R19, RZ, P1, !PT ;  /* 0x00000013ff137210 */ /* 0x000fe40000ffe4ff */
[----:B---3--:R-:W-:Y:S02]  /*0b50*/  IADD3 R26, PT, PT, R25, R22, RZ ;  /* 0x00000016191a7210 */ /* 0x008fe40007ffe0ff */
[----:B----4-:R-:W-:Y:S01]  /*0b60*/  IADD3 R22, PT, PT, R22, R24, RZ ;  /* 0x0000001816167210 */ /* 0x010fe20007ffe0ff */
[C---:B-----5:R-:W-:Y:S01]  /*0b70*/  IMAD.IADD R24, R8.reuse, 0x1, R24 ;  /* 0x0000000108187824 */ /* 0x060fe200078e0218 */
[----:B------:R-:W-:-:S03]  /*0b80*/  IADD3 R25, PT, PT, R8, R25, RZ ;  /* 0x0000001908197210 */ /* 0x000fc60007ffe0ff */
[----:B------:R2:W-:Y:S01]  /*0b90*/  STG.E desc[UR4][R12.64+0x180], R22 ;  /* 0x000180160c007986 */ /* 0x0005e2000c101904 */
[----:B0-----:R-:W-:-:S03]  /*0ba0*/  IADD3 R27, PT, PT, R24, R26, RZ ;  /* 0x0000001a181b7210 */ /* 0x001fc60007ffe0ff */
[----:B------:R2:W-:Y:S04]  /*0bb0*/  STG.E desc[UR4][R12.64+0xa10], R25 ;  /* 0x000a10190c007986 */ /* 0x0005e8000c101904 */
[----:B------:R2:W-:Y:S04]  /*0bc0*/  STG.E desc[UR4][R14.64+0x180], R24 ;  /* 0x000180180e007986 */ /* 0x0005e8000c101904 */
[----:B------:R2:W-:Y:S04]  /*0bd0*/  STG.E desc[UR4][R14.64+0xa10], R26 ;  /* 0x000a101a0e007986 */ /* 0x0005e8000c101904 */
[----:B------:R2:W-:Y:S01]  /*0be0*/  STG.E desc[UR4][R20.64+0x180], R27 ;  /* 0x0001801b14007986 */ /* 0x0005e2000c101904 */
[----:B------:R-:W-:Y:S05]  /*0bf0*/  @!P0 BRA `(.L_x_6) ;  /* 0xfffffff800ec8947 */ /* 0x000fea000383ffff */
[----:B------:R-:W-:Y:S05]  /*0c00*/  EXIT ;  /* 0x000000000000794d */ /* 0x000fea0003800000 */
.L_x_7:
[----:B------:R-:W-:-:S00]  /*0c10*/  BRA `(.L_x_7) ;  /* 0xfffffffc00fc7947 */ /* 0x000fc0000383ffff */
[----:B------:R-:W-:-:S00]  /*0c20*/  NOP ;  /* 0x0000000000007918 */ /* 0x000fc00000000000 */
        /* <DEDUP_REMOVED lines=13> */
.L_x_16:


//--------------------- .text._Z17larger_sad_calc_8Ptii --------------------------
	.section	.text._Z17larger_sad_calc_8Ptii,"ax",@progbits
	.align	128
        .global         _Z17larger_sad_calc_8Ptii
        .type           _Z17larger_sad_calc_8Ptii,@function
        .size           _Z17larger_sad_calc_8Ptii,(.L_x_17 - _Z17larger_sad_calc_8Ptii)
        .other          _Z17larger_sad_calc_8Ptii,@"STO_CUDA_ENTRY STV_DEFAULT"
_Z17larger_sad_calc_8Ptii:
.text._Z17larger_sad_calc_8Ptii:
[----:B------:R-:W-:Y:S01]  /*0000*/  LDC R1, c[0x0][0x37c] ;  /* 0x0000df00ff017b82 */ /* 0x000fe20000000800 */
[----:B------:R-:W0:Y:S07]  /*0010*/  S2R R7, SR_TID.Y ;  /* 0x0000000000077919 */ /* 0x000e2e0000002200 */
[----:B------:R-:W1:Y:S01]  /*0020*/  S2UR UR4, SR_CTAID.Y ;  /* 0x00000000000479c3 */ /* 0x000e620000002600 */
[----:B------:R-:W-:Y:S01]  /*0030*/  BSSY.RECONVERGENT B0, `(.L_x_8) ;  /* 0x000001a000007945 */ /* 0x000fe20003800200 */
[----:B------:R-:W2:Y:S01]  /*0040*/  S2R R19, SR_CTAID.X ;  /* 0x0000000000137919 */ /* 0x000ea20000002500 */
[----:B------:R-:W3:Y:S05]  /*0050*/  S2R R15, SR_TID.X ;  /* 0x00000000000f7919 */ /* 0x000eea0000002100 */
[----:B------:R-:W4:Y:S01]  /*0060*/  LDC.64 R2, c[0x0][0x388] ;  /* 0x0000e200ff027b82 */ /* 0x000f220000000a00 */
[----:B-1----:R-:W-:Y:S01]  /*0070*/  USGXT UR4, UR4, 0x18 ;  /* 0x000000180404789a */ /* 0x002fe20008000200 */
[----:B0-----:R-:W-:-:S02]  /*0080*/  ISETP.GT.U32.AND P0, PT, R7, 0xc7, PT ;  /* 0x000000c70700780c */ /* 0x001fc40003f04070 */
[----:B----4-:R-:W-:Y:S02]  /*0090*/  SGXT R6, R2, 0x18 ;  /* 0x000000180206781a */ /* 0x010fe40000000200 */
[----:B------:R-:W-:Y:S02]  /*00a0*/  SGXT R3, R3, 0x18 ;  /* 0x000000180303781a */ /* 0x000fe40000000200 */
[----:B------:R-:W-:Y:S01]  /*00b0*/  LOP3.LUT R0, R7, 0x1, RZ, 0xc0, !PT ;  /* 0x0000000107007812 */ /* 0x000fe200078ec0ff */
[C---:B--2---:R-:W-:Y:S01]  /*00c0*/  IMAD R19, R6.reuse, UR4, R19 ;  /* 0x0000000406137c24 */ /* 0x044fe2000f8e0213 */
[----:B---3--:R-:W-:Y:S01]  /*00d0*/  ISETP.GT.AND P1, PT, R15, 0x220, PT ;  /* 0x000002200f00780c */ /* 0x008fe20003f24270 */
[----:B------:R-:W-:Y:S01]  /*00e0*/  IMAD R6, R6, R3, RZ ;  /* 0x0000000306067224 */ /* 0x000fe200078e02ff */
[----:B------:R-:W-:Y:S01]  /*00f0*/  SHF.R.U32.HI R7, RZ, 0x1, R7 ;  /* 0x00000001ff077819 */ /* 0x000fe20000011607 */
[----:B------:R-:W-:Y:S01]  /*0100*/  IMAD R17, R19, 0x2240, RZ ;  /* 0x0000224013117824 */ /* 0x000fe200078e02ff */
[----:B------:R-:W-:Y:S01]  /*0110*/  SHF.L.U32 R8, R0, 0x1, RZ ;  /* 0x0000000100087819 */ /* 0x000fe200000006ff */
[----:B------:R-:W-:Y:S08]  /*0120*/  @P0 BRA `(.L_x_9) ;  /* 0x0000000000280947 */ /* 0x000ff00003800000 */
[----:B------:R-:W0:Y:S01]  /*0130*/  LDC.64 R4, c[0x0][0x380] ;  /* 0x0000e000ff047b82 */ /* 0x000e220000000a00 */
[C---:B------:R-:W-:Y:S01]  /*0140*/  IMAD R9, R7.reuse, 0x2, R0 ;  /* 0x0000000207097824 */ /* 0x040fe200078e0200 */
[----:B------:R-:W-:-:S03]  /*0150*/  LEA R3, R7, R0, 0x2 ;  /* 0x0000000007037211 */ /* 0x000fc600078e10ff */
[C---:B------:R-:W-:Y:S02]  /*0160*/  IMAD R2, R6.reuse, 0x5, R9 ;  /* 0x0000000506027824 */ /* 0x040fe400078e0209 */
[----:B------:R-:W-:Y:S02]  /*0170*/  IMAD R0, R6, 0x9, R3 ;  /* 0x0000000906007824 */ /* 0x000fe400078e0203 */
[----:B------:R-:W-:Y:S02]  /*0180*/  IMAD R2, R19, 0x4, R2 ;  /* 0x0000000413027824 */ /* 0x000fe400078e0202 */
[----:B------:R-:W-:Y:S02]  /*0190*/  IMAD R3, R0, 0x448, R17 ;  /* 0x0000044800037824 */ /* 0x000fe400078e0211 */
[----:B------:R-:W-:Y:S02]  /*01a0*/  IMAD R9, R2, 0x448, RZ ;  /* 0x0000044802097824 */ /* 0x000fe400078e02ff */
[----:B0-----:R-:W-:-:S04]  /*01b0*/  IMAD.WIDE R2, R3, 0x2, R4 ;  /* 0x0000000203027825 */ /* 0x001fc800078e0204 */
[----:B------:R-:W-:-:S07]  /*01c0*/  IMAD.WIDE R4, R9, 0x2, R4 ;  /* 0x0000000209047825 */ /* 0x000fce00078e0204 */
.L_x_9:
[----:B------:R-:W-:Y:S05]  /*01d0*/  BSYNC.RECONVERGENT B0 ;  /* 0x0000000000007941 */ /* 0x000fea0003800200 */
.L_x_8:
[----:B------:R-:W-:Y:S05]  /*01e0*/  @P1 EXIT ;  /* 0x000000000000194d */ /* 0x000fea0003800000 */
[----:B------:R-:W-:Y:S01]  /*01f0*/  IADD3 R14, PT, PT, -R15, 0x220, RZ ;  /* 0x000002200f0e7810 */ /* 0x000fe20007ffe1ff */
[----:B------:R-:W-:Y:S01]  /*0200*/  IMAD R19, R19, 0x4480, RZ ;  /* 0x0000448013137824 */ /* 0x000fe200078e02ff */
[C---:B------:R-:W-:Y:S01]  /*0210*/  LEA R16, R7.reuse, R8, 0x3 ;  /* 0x0000000807107211 */ /* 0x040fe200078e18ff */
[----:B------:R-:W-:Y:S01]  /*0220*/  IMAD R7, R7, 0x4, R8 ;  /* 0x0000000407077824 */ /* 0x000fe200078e0208 */
[----:B------:R-:W-:Y:S01]  /*0230*/  LEA.HI R14, R14, 0x1, RZ, 0x1b ;  /* 0x000000010e0e7811 */ /* 0x000fe200078fd8ff */
[----:B------:R-:W0:Y:S01]  /*0240*/  LDCU.64 UR4, c[0x0][0x358] ;  /* 0x00006b00ff0477ac */ /* 0x000e220008000a00 */
[C---:B------:R-:W-:Y:S01]  /*0250*/  SGXT R9, R6.reuse, 0x18 ;  /* 0x000000180609781a */ /* 0x040fe20000000200 */
[----:B------:R-:W-:Y:S01]  /*0260*/  IMAD R0, R6, 0x11, R7 ;  /* 0x0000001106007824 */ /* 0x000fe200078e0207 */
[----:B------:R-:W-:Y:S01]  /*0270*/  LOP3.LUT P0, R10, R14, 0x3, RZ, 0xc0, !PT ;  /* 0x000000030e0a7812 */ /* 0x000fe2000780c0ff */
[----:B------:R-:W-:Y:S02]  /*0280*/  BSSY.RECONVERGENT B0, `(.L_x_10) ;  /* 0x0000047000007945 */ /* 0x000fe40003800200 */
[----:B------:R-:W-:-:S02]  /*0290*/  IMAD R16, R9, 0x19, R16 ;  /* 0x0000001909107824 */ /* 0x000fc400078e0210 */
[----:B------:R-:W-:Y:S02]  /*02a0*/  IMAD R0, R0, 0x448, RZ ;  /* 0x0000044800007824 */ /* 0x000fe400078e02ff */
[----:B------:R-:W-:-:S06]  /*02b0*/  IMAD R9, R16, 0x448, R19 ;  /* 0x0000044810097824 */ /* 0x000fcc00078e0213 */
[----:B------:R-:W-:Y:S05]  /*02c0*/  @!P0 BRA `(.L_x_11) ;  /* 0x0000000400088947 */ /* 0x000fea0003800000 */
[----:B------:R-:W1:Y:S01]  /*02d0*/  LDC.64 R6, c[0x0][0x380] ;  /* 0x0000e000ff067b82 */ /* 0x000e620000000a00 */
[----:B------:R-:W-:Y:S01]  /*02e0*/  ISETP.NE.AND P0, PT, R10, 0x1, PT ;  /* 0x000000010a00780c */ /* 0x000fe20003f05270 */
[----:B------:R-:W-:Y:S01]  /*02f0*/  BSSY.RECONVERGENT B1, `(.L_x_12) ;  /* 0x000002c000017945 */ /* 0x000fe20003800200 */
[----:B------:R-:W-:Y:S01]  /*0300*/  IADD3 R11, PT, PT, R0, R17, RZ ;  /* 0x00000011000b7210 */ /* 0x000fe20007ffe0ff */
[----:B-1----:R-:W-:-:S04]  /*0310*/  IMAD.WIDE R8, R9, 0x2, R6 ;  /* 0x0000000209087825 */ /* 0x002fc800078e0206 */
[----:B------:R-:W-:-:S06]  /*0320*/  IMAD.WIDE R6, R11, 0x2, R6 ;  /* 0x000000020b067825 */ /* 0x000fcc00078e0206 */
[----:B------:R-:W-:Y:S05]  /*0330*/  @!P0 BRA `(.L_x_13) ;  /* 0x00000000009c8947 */ /* 0x000fea0003800000 */
[----:B------:R-:W-:-:S13]  /*0340*/  ISETP.NE.AND P0, PT, R10, 0x2, PT ;  /* 0x000000020a00780c */ /* 0x000fda0003f05270 */
[----:B------:R-:W-:-:S05]  /*0350*/  @P0 IMAD.WIDE R22, R15, 0x4, R8 ;  /* 0x000000040f160825 */ /* 0x000fca00078e0208 */
[----:B0-----:R-:W2:Y:S04]  /*0360*/  @P0 LDG.E R10, desc[UR4][R22.64+0x890] ;  /* 0x00089004160a0981 */ /* 0x001ea8000c1e1900 */
[----:B------:R-:W2:Y:S04]  /*0370*/  @P0 LDG.E R25, desc[UR4][R22.64+0x2ad0] ;  /* 0x002ad00416190981 */ /* 0x000ea8000c1e1900 */
[----:B------:R-:W3:Y:S04]  /*0380*/  @P0 LDG.E R12, desc[UR4][R22.64+0x2240] ;  /* 0x00224004160c0981 */ /* 0x000ee8000c1e1900 */
[----:B------:R-:W4:Y:S01]  /*0390*/  @P0 LDG.E R11, desc[UR4][R22.64] ;  /* 0x00000004160b0981 */ /* 0x000f22000c1e1900 */
[----:B------:R-:W-:-:S04]  /*03a0*/  @P0 IMAD.WIDE R20, R15, 0x4, R6 ;  /* 0x000000040f140825 */ /* 0x000fc800078e0206 */
[----:B--2---:R-:W-:Y:S01]  /*03b0*/  @P0 IMAD.IADD R29, R10, 0x1, R25 ;  /* 0x000000010a1d0824 */ /* 0x004fe200078e0219 */
[----:B---3--:R-:W-:-:S04]  /*03c0*/  @P0 IADD3 R25, PT, PT, R25, R12, RZ ;  /* 0x0000000c19190210 */ /* 0x008fc80007ffe0ff */
[----:B------:R-:W-:Y:S01]  /*03d0*/  @P0 STG.E desc[UR4][R20.64+0x890], R29 ;  /* 0x0008901d14000986 */ /* 0x000fe2000c101904 */
[----:B----4-:R-:W-:Y:S01]  /*03e0*/  @P0 IMAD.IADD R27, R12, 0x1, R11 ;  /* 0x000000010c1b0824 */ /* 0x010fe200078e020b */
[----:B------:R-:W-:Y:S01]  /*03f0*/  @P0 IADD3 R18, PT, PT, R10, R11, RZ ;  /* 0x0000000b0a120210 */ /* 0x000fe20007ffe0ff */
[----:B------:R-:W-:-:S03]  /*0400*/  @P0 IMAD.WIDE R10, R15, 0x4, R2 ;  /* 0x000000040f0a0825 */ /* 0x000fc600078e0202 */
[----:B------:R-:W-:Y:S01]  /*0410*/  @P0 IADD3 R24, PT, PT, R18, R25, RZ ;  /* 0x0000001912180210 */ /* 0x000fe20007ffe0ff */
[C---:B------:R-:W-:Y:S01]  /*0420*/  @P0 IMAD.WIDE R12, R15.reuse, 0x4, R4 ;  /* 0x000000040f0c0825 */ /* 0x040fe200078e0204 */
[----:B------:R-:W-:Y:S03]  /*0430*/  @P0 STG.E desc[UR4][R20.64], R27 ;  /* 0x0000001b14000986 */ /* 0x000fe6000c101904 */
[----:B------:R-:W-:Y:S01]  /*0440*/  @P0 VIADD R15, R15, 0x20 ;  /* 0x000000200f0f0836 */ /* 0x000fe20000000000 */
[----:B------:R-:W-:Y:S03]  /*0450*/  @P0 STG.E desc[UR4][R10.64], R18 ;  /* 0x000000120a000986 */ /* 0x000fe6000c101904 */
[C---:B------:R-:W-:Y:S01]  /*0460*/  IMAD.WIDE R22, R15.reuse, 0x4, R8 ;  /* 0x000000040f167825 */ /* 0x040fe200078e0208 */
[----:B------:R0:W-:Y:S04]  /*0470*/  @P0 STG.E desc[UR4][R10.64+0x1120], R25 ;  /* 0x001120190a000986 */ /* 0x0001e8000c101904 */
[----:B------:R1:W-:Y:S04]  /*0480*/  @P0 STG.E desc[UR4][R12.64], R24 ;  /* 0x000000180c000986 */ /* 0x0003e8000c101904 */
[----:B------:R-:W2:Y:S04]  /*0490*/  LDG.E R28, desc[UR4][R22.64+0x890] ;  /* 0x00089004161c7981 */ /* 0x000ea8000c1e1900 */
[----:B0-----:R-:W2:Y:S04]  /*04a0*/  LDG.E R25, desc[UR4][R22.64] ;  /* 0x0000000416197981 */ /* 0x001ea8000c1e1900 */
[----:B-1----:R-:W3:Y:S04]  /*04b0*/  LDG.E R13, desc[UR4][R22.64+0x2ad0] ;  /* 0x002ad004160d7981 */ /* 0x002ee8000c1e1900 */
[----:B------:R-:W4:Y:S01]  /*04c0*/  LDG.E R12, desc[UR4][R22.64+0x2240] ;  /* 0x00224004160c7981 */ /* 0x000f22000c1e1900 */
[----:B------:R-:W-:-:S04]  /*04d0*/  IMAD.WIDE R26, R15, 0x4, R6 ;  /* 0x000000040f1a7825 */ /* 0x000fc800078e0206 */
[----:B------:R-:W-:Y:S01]  /*04e0*/  IMAD.WIDE R10, R15, 0x4, R2 ;  /* 0x000000040f0a7825 */ /* 0x000fe200078e0202 */
[----:B--2---:R-:W-:-:S03]  /*04f0*/  IADD3 R20, PT, PT, R28, R25, RZ ;  /* 0x000000191c147210 */ /* 0x004fc60007ffe0ff */
[----:B---3--:R-:W-:Y:S02]  /*0500*/  IMAD.IADD R29, R28, 0x1, R13 ;  /* 0x000000011c1d7824 */ /* 0x008fe400078e020d */
[----:B----4-:R-:W-:Y:S01]  /*0510*/  IMAD.IADD R18, R13, 0x1, R12 ;  /* 0x000000010d127824 */ /* 0x010fe200078e020c */
[----:B------:R-:W-:Y:S01]  /*0520*/  IADD3 R21, PT, PT, R12, R25, RZ ;  /* 0x000000190c157210 */ /* 0x000fe20007ffe0ff */
[----:B------:R-:W-:-:S03]  /*0530*/  IMAD.WIDE R12, R15, 0x4, R4 ;  /* 0x000000040f0c7825 */ /* 0x000fc600078e0204 */
[----:B------:R-:W-:Y:S01]  /*0540*/  IADD3 R25, PT, PT, R20, R18, RZ ;  /* 0x0000001214197210 */ /* 0x000fe20007ffe0ff */
[----:B------:R1:W-:Y:S04]  /*0550*/  STG.E desc[UR4][R26.64], R21 ;  /* 0x000000151a007986 */ /* 0x0003e8000c101904 */
[----:B------:R1:W-:Y:S04]  /*0560*/  STG.E desc[UR4][R26.64+0x890], R29 ;  /* 0x0008901d1a007986 */ /* 0x0003e8000c101904 */
[----:B------:R1:W-:Y:S04]  /*0570*/  STG.E desc[UR4][R10.64], R20 ;  /* 0x000000140a007986 */ /* 0x0003e8000c101904 */
[----:B------:R1:W-:Y:S04]  /*0580*/  STG.E desc[UR4][R10.64+0x1120], R18 ;  /* 0x001120120a007986 */ /* 0x0003e8000c101904 */
[----:B------:R1:W-:Y:S01]  /*0590*/  STG.E desc[UR4][R12.64], R25 ;  /* 0x000000190c007986 */ /* 0x0003e2000c101904 */
[----:B------:R-:W-:-:S07]  /*05a0*/  IADD3 R15, PT, PT, R15, 0x20, RZ ;  /* 0x000000200f0f7810 */ /* 0x000fce0007ffe0ff */
.L_x_13:
[----:B0-----:R-:W-:Y:S05]  /*05b0*/  BSYNC.RECONVERGENT B1 ;  /* 0x0000000000017941 */ /* 0x001fea0003800200 */
.L_x_12:
[----:B-1----:R-:W-:-:S05]  /*05c0*/  IMAD.WIDE R12, R15, 0x4, R8 ;  /* 0x000000040f0c7825 */ /* 0x002fca00078e0208 */
[----:B------:R-:W2:Y:S04]  /*05d0*/  LDG.E R9, desc[UR4][R12.64+0x2ad0] ;  /* 0x002ad0040c097981 */ /* 0x000ea8000c1e1900 */
[----:B------:R-:W2:Y:S04]  /*05e0*/  LDG.E R10, desc[UR4][R12.64+0x2240] ;  /* 0x002240040c0a7981 */ /* 0x000ea8000c1e1900 */
[----:B------:R-:W3:Y:S04]  /*05f0*/  LDG.E R11, desc[UR4][R12.64] ;  /* 0x000000040c0b7981 */ /* 0x000ee8000c1e1900 */
[----:B------:R-:W4:Y:S01]  /*0600*/  LDG.E R8, desc[UR4][R12.64+0x890] ;  /* 0x000890040c087981 */ /* 0x000f22000c1e1900 */
[----:B------:R-:W-:-:S04]  /*0610*/  IMAD.WIDE R6, R15, 0x4, R6 ;  /* 0x000000040f067825 */ /* 0x000fc800078e0206 */
[----:B--2---:R-:W-:Y:S01]  /*0620*/  IMAD.IADD R18, R9, 0x1, R10 ;  /* 0x0000000109127824 */ /* 0x004fe200078e020a */
[-C--:B---3--:R-:W-:Y:S02]  /*0630*/  IADD3 R21, PT, PT, R10, R11.reuse, RZ ;  /* 0x0000000b0a157210 */ /* 0x088fe40007ffe0ff */
[C---:B----4-:R-:W-:Y:S01]  /*0640*/  IADD3 R25, PT, PT, R8.reuse, R11, RZ ;  /* 0x0000000b08197210 */ /* 0x050fe20007ffe0ff */
[----:B------:R-:W-:Y:S02]  /*0650*/  IMAD.IADD R23, R8, 0x1, R9 ;  /* 0x0000000108177824 */ /* 0x000fe400078e0209 */
[----:B------:R1:W-:Y:S01]  /*0660*/  STG.E desc[UR4][R6.64], R21 ;  /* 0x0000001506007986 */ /* 0x0003e2000c101904 */
[----:B------:R-:W-:Y:S01]  /*0670*/  IMAD.WIDE R8, R15, 0x4, R2 ;  /* 0x000000040f087825 */ /* 0x000fe200078e0202 */
[----:B------:R-:W-:Y:S02]  /*0680*/  IADD3 R27, PT, PT, R25, R18, RZ ;  /* 0x00000012191b7210 */ /* 0x000fe40007ffe0ff */
[----:B------:R1:W-:Y:S01]  /*0690*/  STG.E desc[UR4][R6.64+0x890], R23 ;  /* 0x0008901706007986 */ /* 0x0003e2000c101904 */
[C---:B------:R-:W-:Y:S01]  /*06a0*/  IMAD.WIDE R10, R15.reuse, 0x4, R4 ;  /* 0x000000040f0a7825 */ /* 0x040fe200078e0204 */
[----:B------:R-:W-:-:S02]  /*06b0*/  IADD3 R15, PT, PT, R15, 0x20, RZ ;  /* 0x000000200f0f7810 */ /* 0x000fc40007ffe0ff */
[----:B------:R1:W-:Y:S04]  /*06c0*/  STG.E desc[UR4][R8.64], R25 ;  /* 0x0000001908007986 */ /* 0x0003e8000c101904 */
[----:B------:R1:W-:Y:S04]  /*06d0*/  STG.E desc[UR4][R8.64+0x1120], R18 ;  /* 0x0011201208007986 */ /* 0x0003e8000c101904 */
[----:B------:R1:W-:Y:S02]  /*06e0*/  STG.E desc[UR4][R10.64], R27 ;  /* 0x0000001b0a007986 */ /* 0x0003e4000c101904 */
.L_x_11:
[----:B0-----:R-:W-:Y:S05]  /*06f0*/  BSYNC.RECONVERGENT B0 ;  /* 0x0000000000007941 */ /* 0x001fea0003800200 */
.L_x_10:
[----:B------:R-:W-:-:S13]  /*0700*/  ISETP.GE.U32.AND P0, PT, R14, 0x4, PT ;  /* 0x000000040e00780c */ /* 0x000fda0003f06070 */
[----:B------:R-:W-:Y:S05]  /*0710*/  @!P0 EXIT ;  /* 0x000000000000894d */ /* 0x000fea0003800000 */
[----:B-1----:R-:W0:Y:S01]  /*0720*/  LDC.64 R26, c[0x0][0x380] ;  /* 0x0000e000ff1a7b82 */ /* 0x002e220000000a00 */
[----:B------:R-:W-:Y:S02]  /*0730*/  IMAD.SHL.U32 R11, R15, 0x2, RZ ;  /* 0x000000020f0b7824 */ /* 0x000fe400078e00ff */
[----:B------:R-:W-:-:S04]  /*0740*/  IMAD.WIDE R6, R19, 0x2, RZ ;  /* 0x0000000213067825 */ /* 0x000fc800078e02ff */
[----:B------:R-:W-:-:S04]  /*0750*/  IMAD.WIDE R8, R17, 0x2, RZ ;  /* 0x0000000211087825 */ /* 0x000fc800078e02ff */
[----:B------:R-:W-:-:S04]  /*0760*/  IMAD.WIDE R24, R15, 0x4, RZ ;  /* 0x000000040f187825 */ /* 0x000fc800078e02ff */
[----:B------:R-:W-:Y:S01]  /*0770*/  IMAD R13, R16, 0x448, RZ ;  /* 0x00000448100d7824 */ /* 0x000fe200078e02ff */
[----:B------:R-:W-:Y:S01]  /*0780*/  MOV R19, R24 ;  /* 0x0000001800137202 */ /* 0x000fe20000000f00 */
[----:B------:R-:W-:-:S04]  /*0790*/  IMAD.WIDE R8, R0, 0x2, R8 ;  /* 0x0000000200087825 */ /* 0x000fc800078e0208 */
[----:B------:R-:W-:-:S04]  /*07a0*/  IMAD.WIDE R6, R13, 0x2, R6 ;  /* 0x000000020d067825 */ /* 0x000fc800078e0206 */
[----:B0-----:R-:W-:-:S03]  /*07b0*/  IMAD.WIDE R26, R11, 0x2, R26 ;  /* 0x000000020b1a7825 */ /* 0x001fc600078e021a */
[----:B------:R-:W-:-:S07]  /*07c0*/  MOV R23, R26 ;  /* 0x0000001a00177202 */ /* 0x000fce0000000f00 */
.L_x_14:
[----:B------:R-:W-:-:S05]  /*07d0*/  IADD3 R10, P0, PT, R6, R23, RZ ;  /* 0x00000017060a7210 */ /* 0x000fca0007f1e0ff */
[----:B------:R-:W-:-:S05]  /*07e0*/  IMAD.X R11, R7, 0x1, R27, P0 ;  /* 0x00000001070b7824 */ /* 0x000fca00000e061b */
[----:B0-----:R-:W2:Y:S04]  /*07f0*/  LDG.E R0, desc[UR4][R10.64+0x890] ;  /* 0x000890040a007981 */ /* 0x001ea8000c1e1900 */
[----:B------:R-:W2:Y:S04]  /*0800*/  LDG.E R17, desc[UR4][R10.64+0x2ad0] ;  /* 0x002ad0040a117981 */ /* 0x000ea8000c1e1900 */
[----:B------:R-:W3:Y:S04]  /*0810*/  LDG.E R21, desc[UR4][R10.64] ;  /* 0x000000040a157981 */ /* 0x000ee8000c1e1900 */
[----:B------:R-:W4:Y:S01]  /*0820*/  LDG.E R14, desc[UR4][R10.64+0x2240] ;  /* 0x002240040a0e7981 */ /* 0x000f22000c1e1900 */
[----:B------:R-:W-:-:S02]  /*0830*/  IADD3 R12, P0, PT, R8, R23, RZ ;  /* 0x00000017080c7210 */ /* 0x000fc40007f1e0ff */
[----:B------:R-:W-:Y:S02]  /*0840*/  IADD3 R16, P1, PT, R2, R19, RZ ;  /* 0x0000001302107210 */ /* 0x000fe40007f3e0ff */
[----:B------:R-:W-:Y:S02]  /*0850*/  IADD3.X R13, PT, PT, R9, R27, RZ, P0, !PT ;  /* 0x0000001b090d7210 */ /* 0x000fe400007fe4ff */
[----:B------:R-:W-:Y:S02]  /*0860*/  IADD3 R20, P0, PT, R4, R19, RZ ;  /* 0x0000001304147210 */ /* 0x000fe40007f1e0ff */
[C---:B--2---:R-:W-:Y:S01]  /*0870*/  IADD3 R18, PT, PT, R0.reuse, R17, RZ ;  /* 0x0000001100127210 */ /* 0x044fe20007ffe0ff */
[----:B---3--:R-:W-:-:S04]  /*0880*/  IMAD.IADD R0, R0, 0x1, R21 ;  /* 0x0000000100007824 */ /* 0x008fc800078e0215 */
[----:B------:R-:W-:Y:S01]  /*0890*/  STG.E desc[UR4][R12.64+0x890], R18 ;  /* 0x000890120c007986 */ /* 0x000fe2000c101904 */
[----:B----4-:R-:W-:Y:S02]  /*08a0*/  IADD3 R29, PT, PT, R14, R21, RZ ;  /* 0x000000150e1d7210 */ /* 0x010fe40007ffe0ff */
[----:B------:R-:W-:Y:S01]  /*08b0*/  IADD3 R14, PT, PT, R17, R14, RZ ;  /* 0x0000000e110e7210 */ /* 0x000fe20007ffe0ff */
[----:B------:R-:W-:Y:S01]  /*08c0*/  IMAD.X R17, R3, 0x1, R25, P1 ;  /* 0x0000000103117824 */ /* 0x000fe200008e0619 */
[----:B------:R-:W-:Y:S01]  /*08d0*/  IADD3.X R21, PT, PT, R5, R25, RZ, P0, !PT ;  /* 0x0000001905157210 */ /* 0x000fe200007fe4ff */
[----:B------:R0:W-:Y:S01]  /*08e0*/  STG.E desc[UR4][R12.64], R29 ;  /* 0x0000001d0c007986 */ /* 0x0001e2000c101904 */
[----:B------:R-:W-:-:S03]  /*08f0*/  IADD3 R22, PT, PT, R0, R14, RZ ;  /* 0x0000000e00167210 */ /* 0x000fc60007ffe0ff */
[----:B------:R1:W-:Y:S04]  /*0900*/  STG.E desc[UR4][R16.64], R0 ;  /* 0x0000000010007986 */ /* 0x0003e8000c101904 */
[----:B------:R2:W-:Y:S04]  /*0910*/  STG.E desc[UR4][R16.64+0x1120], R14 ;  /* 0x0011200e10007986 */ /* 0x0005e8000c101904 */
[----:B------:R-:W-:Y:S04]  /*0920*/  STG.E desc[UR4][R20.64], R22 ;  /* 0x0000001614007986 */ /* 0x000fe8000c101904 */
[----:B------:R-:W1:Y:S04]  /*0930*/  LDG.E R28, desc[UR4][R10.64+0x22c0] ;  /* 0x0022c0040a1c7981 */ /* 0x000e68000c1e1900 */
[----:B0-----:R-:W1:Y:S04]  /*0940*/  LDG.E R29, desc[UR4][R10.64+0x80] ;  /* 0x000080040a1d7981 */ /* 0x001e68000c1e1900 */
[----:B------:R-:W3:Y:S04]  /*0950*/  LDG.E R26, desc[UR4][R10.64+0x2b50] ;  /* 0x002b50040a1a7981 */ /* 0x000ee8000c1e1900 */
[----:B------:R-:W4:Y:S01]  /*0960*/  LDG.E R24, desc[UR4][R10.64+0x910] ;  /* 0x000910040a187981 */ /* 0x000f22000c1e1900 */
[----:B-1----:R-:W-:Y:S01]  /*0970*/  IMAD.IADD R0, R28, 0x1, R29 ;  /* 0x000000011c007824 */ /* 0x002fe200078e021d */
[----:B---3--:R-:W-:-:S04]  /*0980*/  IADD3 R28, PT, PT, R26, R28, RZ ;  /* 0x0000001c1a1c7210 */ /* 0x008fc80007ffe0ff */
[----:B------:R0:W-:Y:S01]  /*0990*/  STG.E desc[UR4][R12.64+0x80], R0 ;  /* 0x000080000c007986 */ /* 0x0001e2000c101904 */
[C---:B----4-:R-:W-:Y:S01]  /*09a0*/  IADD3 R18, PT, PT, R24.reuse, R29, RZ ;  /* 0x0000001d18127210 */ /* 0x050fe20007ffe0ff */
[----:B------:R-:W-:-:S03]  /*09b0*/  IMAD.IADD R29, R24, 0x1, R26 ;  /* 0x00000001181d7824 */ /* 0x000fc600078e021a */
[----:B--2---:R-:W-:Y:S02]  /*09c0*/  IADD3 R14, PT, PT, R18, R28, RZ ;  /* 0x0000001c120e7210 */ /* 0x004fe40007ffe0ff */
[----:B------:R1:W-:Y:S04]  /*09d0*/  STG.E desc[UR4][R12.64+0x910], R29 ;  /* 0x0009101d0c007986 */ /* 0x0003e8000c101904 */
[----:B------:R2:W-:Y:S04]  /*09e0*/  STG.E desc[UR4][R16.64+0x80], R18 ;  /* 0x0000801210007986 */ /* 0x0005e8000c101904 */
[----:B------:R-:W-:Y:S04]  /*09f0*/  STG.E desc[UR4][R16.64+0x11a0], R28 ;  /* 0x0011a01c10007986 */ /* 0x000fe8000c101904 */
[----:B------:R-:W-:Y:S04]  /*0a00*/  STG.E desc[UR4][R20.64+0x80], R14 ;  /* 0x0000800e14007986 */ /* 0x000fe8000c101904 */
[----:B------:R-:W1:Y:S04]  /*0a10*/  LDG.E R24, desc[UR4][R10.64+0x2340] ;  /* 0x002340040a187981 */ /* 0x000e68000c1e1900 */
[----:B------:R-:W1:Y:S04]  /*0a20*/  LDG.E R26, desc[UR4][R10.64+0x100] ;  /* 0x000100040a1a7981 */ /* 0x000e68000c1e1900 */
[----:B0-----:R-:W3:Y:S04]  /*0a30*/  LDG.E R0, desc[UR4][R10.64+0x990] ;  /* 0x000990040a007981 */ /* 0x001ee8000c1e1900 */
[----:B------:R-:W4:Y:S01]  /*0a40*/  LDG.E R22, desc[UR4][R10.64+0x2bd0] ;  /* 0x002bd0040a167981 */ /* 0x000f22000c1e1900 */
[----:B-1----:R-:W-:-:S02]  /*0a50*/  IADD3 R29, PT, PT, R24, R26, RZ ;  /* 0x0000001a181d7210 */ /* 0x002fc40007ffe0ff */
[----:B---3--:R-:W-:Y:S01]  /*0a60*/  IADD3 R26, PT, PT, R0, R26, RZ ;  /* 0x0000001a001a7210 */ /* 0x008fe20007ffe0ff */
[----:B----4-:R-:W-:Y:S01]  /*0a70*/  IMAD.IADD R24, R22, 0x1, R24 ;  /* 0x0000000116187824 */ /* 0x010fe200078e0218 */
[----:B------:R-:W-:-:S03]  /*0a80*/  IADD3 R0, PT, PT, R0, R22, RZ ;  /* 0x0000001600007210 */ /* 0x000fc60007ffe0ff */
[----:B--2---:R-:W-:Y:S01]  /*0a90*/  IMAD.IADD R18, R26, 0x1, R24 ;  /* 0x000000011a127824 */ /* 0x004fe200078e0218 */
[----:B------:R0:W-:Y:S04]  /*0aa0*/  STG.E desc[UR4][R12.64+0x100], R29 ;  /* 0x0001001d0c007986 */ /* 0x0001e8000c101904 */
[----:B------:R1:W-:Y:S04]  /*0ab0*/  STG.E desc[UR4][R12.64+0x990], R0 ;  /* 0x000990000c007986 */ /* 0x0003e8000c101904 */
[----:B------:R-:W-:Y:S04]  /*0ac0*/  STG.E desc[UR4][R16.64+0x100], R26 ;  /* 0x0001001a10007986 */ /* 0x000fe8000c101904 */
[----:B------:R-:W-:Y:S04]  /*0ad0*/  STG.E desc[UR4][R16.64+0x1220], R24 ;  /* 0x0012201810007986 */ /* 0x000fe8000c101904 */
[----:B------:R2:W-:Y:S04]  /*0ae0*/  STG.E desc[UR4][R20.64+0x100], R18 ;  /* 0x0001001214007986 */ /* 0x0005e8000c101904 */
[----:B0-----:R-:W1:Y:S04]  /*0af0*/  LDG.E R29, desc[UR4][R10.64+0x180] ;  /* 0x000180040a1d7981 */ /* 0x001e68000c1e1900 */
[----:B------:R-:W1:Y:S04]  /*0b00*/  LDG.E R14, desc[UR4][R10.64+0xa10] ;  /* 0x000a10040a0e7981 */ /* 0x000e68000c1e1900 */
[----:B------:R-:W2:Y:S04]  /*0b10*/  LDG.E R22, desc[UR4][R10.64+0x2c50] ;  /* 0x002c50040a167981 */ /* 0x000ea8000c1e1900 */
[----:B------:R-:W2:Y:S01]  /*0b20*/  LDG.E R28, desc[UR4][R10.64+0x23c0] ;  /* 0x0023c0040a1c7981 */ /* 0x000ea2000c1e1900 */
[----:B------:R-:W-:-:S05]  /*0b30*/  VIADD R15, R15, 0x80 ;  /* 0x000000800f0f7836 */ /* 0x000fca0000000000 */
[----:B------:R-:W-:Y:S02]  /*0b40*/  ISETP.GE.AND P0, PT, R15, 0x221, PT ;  /* 0x000002210f00780c */ /* 0x000fe40003f06270 */
[----:B------:R-:W-:Y:S02]  /*0b50*/  IADD3 R23, P2, PT, R23, 0x200, RZ ;  /* 0x0000020017177810 */ /* 0x000fe40007f5e0ff */
[----:B------:R-:W-:Y:S02]  /*0b60*/  IADD3 R19, P1, PT, R19, 0x200, RZ ;  /* 0x0000020013137810 */ /* 0x000fe40007f3e0ff */
[----:B------:R-:W-:Y:S02]  /*0b70*/  IADD3.X R27, PT, PT, RZ, R27, RZ, P2, !PT ;  /* 0x0000001bff1b7210 */ /* 0x000fe400017fe4ff */
[----:B------:R-:W-:Y:S01]  /*0b80*/  IADD3.X R25, PT, PT, RZ, R25, RZ, P1, !PT ;  /* 0x00000019ff197210 */ /* 0x000fe20000ffe4ff */
[----:B-1----:R-:W-:Y:S01]  /*0b90*/  IMAD.IADD R0, R14, 0x1, R29 ;  /* 0x000000010e007824 */ /* 0x002fe200078e021d */
[----:B--2---:R-:W-:-:S02]  /*0ba0*/  IADD3 R18, PT, PT, R22, R28, RZ ;  /* 0x0000001c16127210 */ /* 0x004fc40007ffe0ff */
[----:B------:R-:W-:Y:S02]  /*0bb0*/  IADD3 R28, PT, PT, R28, R29, RZ ;  /* 0x0000001d1c1c7210 */ /* 0x000fe40007ffe0ff */
[----:B------:R-:W-:Y:S02]  /*0bc0*/  IADD3 R29, PT, PT, R14, R22, RZ ;  /* 0x000000160e1d7210 */ /* 0x000fe40007ffe0ff */
[----:B------:R-:W-:Y:S01]  /*0bd0*/  IADD3 R14, PT, PT, R0, R18, RZ ;  /* 0x00000012000e7210 */ /* 0x000fe20007ffe0ff */
[----:B------:R0:W-:Y:S04]  /*0be0*/  STG.E desc[UR4][R12.64+0x180], R28 ;  /* 0x0001801c0c007986 */ /* 0x0001e8000c101904 */
[----:B------:R0:W-:Y:S04]  /*0bf0*/  STG.E desc[UR4][R12.64+0xa10], R29 ;  /* 0x000a101d0c007986 */ /* 0x0001e8000c101904 */
[----:B------:R0:W-:Y:S04]  /*0c00*/  STG.E desc[UR4][R16.64+0x180], R0 ;  /* 0x0001800010007986 */ /* 0x0001e8000c101904 */
[----:B------:R0:W-:Y:S04]  /*0c10*/  STG.E desc[UR4][R16.64+0x12a0], R18 ;  /* 0x0012a01210007986 */ /* 0x0001e8000c101904 */
[----:B------:R0:W-:Y:S01]  /*0c20*/  STG.E desc[UR4][R20.64+0x180], R14 ;  /* 0x0001800e14007986 */ /* 0x0001e2000c101904 */
[----:B------:R-:W-:Y:S05]  /*0c30*/  @!P0 BRA `(.L_x_14) ;  /* 0xfffffff800e48947 */ /* 0x000fea000383ffff */
[----:B------:R-:W-:Y:S05]  /*0c40*/  EXIT ;  /* 0x000000000000794d */ /* 0x000fea0003800000 */
.L_x_15:
        /* <DEDUP_REMOVED lines=11> */
.L_x_17:


//--------------------- .nv.shared.reserved.0     --------------------------
	.section	.nv.shared.reserved.0,"aw",@nobits
	.weak		__nv_reservedSMEM_offset_0_alias
	.size		__nv_reservedSMEM_offset_0_alias, 0, 64
	.other		__nv_reservedSMEM_offset_0_alias,@"STO_CUDA_RESERVED_SHARED STV_DEFAULT"
__nv_reservedSMEM_offset_0_alias:
	.zero		0
	.zero		64


//--------------------- .nv.constant0._Z18larger_sad_calc_16Ptii --------------------------
	.section	.nv.constant0._Z18larger_sad_calc_16Ptii,"a",@progbits
	.sectionflags	@""
	.align	4
.nv.constant0._Z18larger_sad_calc_16Ptii:
	.zero		912


//--------------------- .nv.constant0._Z17larger_sad_calc_8Ptii --------------------------
	.section	.nv.constant0._Z17larger_sad_calc_8Ptii,"a",@progbits
	.sectionflags	@""
	.align	4
.nv.constant0._Z17larger_sad_calc_8Ptii:
	.zero		912


//--------------------- SYMBOLS --------------------------

	.type		.nv.reservedSmem.offset0,@object
	.size		.nv.reservedSmem.offset0,0x4
